//
// Generated by NVIDIA NVVM Compiler
//
// Compiler Build ID: CL-36424714
// Cuda compilation tools, release 13.0, V13.0.88
// Based on NVVM 20.0.0
//

.version 9.0
.target sm_100
.address_size 64

	// .globl	_Z7fourierPiS_i
.func  (.param .align 16 .b8 func_retval0[16]) __internal_trig_reduction_slowpathd
(
	.param .b64 __internal_trig_reduction_slowpathd_param_0
)
;
.global .align 8 .b8 __cudart_i2opi_d[144] = {8, 93, 141, 31, 177, 95, 251, 107, 234, 146, 82, 138, 247, 57, 7, 61, 123, 241, 229, 235, 199, 186, 39, 117, 45, 234, 95, 158, 102, 63, 70, 79, 183, 9, 203, 39, 207, 126, 54, 109, 31, 109, 10, 90, 139, 17, 47, 239, 15, 152, 5, 222, 255, 151, 248, 31, 59, 40, 249, 189, 139, 95, 132, 156, 244, 57, 83, 131, 57, 214, 145, 57, 65, 126, 95, 180, 38, 112, 156, 233, 132, 68, 187, 46, 245, 53, 130, 232, 62, 167, 41, 177, 28, 235, 29, 254, 28, 146, 209, 9, 234, 46, 73, 6, 224, 210, 77, 66, 58, 110, 36, 183, 97, 197, 187, 222, 171, 99, 81, 254, 65, 144, 67, 60, 153, 149, 98, 219, 192, 221, 52, 245, 209, 87, 39, 252, 41, 21, 68, 78, 110, 131, 249, 162};
.global .align 16 .b8 __cudart_sin_cos_coeffs[128] = {70, 210, 176, 44, 241, 229, 90, 190, 146, 227, 172, 105, 227, 29, 199, 62, 161, 98, 219, 25, 160, 1, 42, 191, 24, 8, 17, 17, 17, 17, 129, 63, 84, 85, 85, 85, 85, 85, 197, 191, 0, 0, 0, 0, 0, 0, 0, 0, 0, 0, 0, 0, 0, 0, 0, 0, 100, 129, 253, 32, 131, 255, 168, 189, 40, 133, 239, 193, 167, 238, 33, 62, 217, 230, 6, 142, 79, 126, 146, 190, 233, 188, 221, 25, 160, 1, 250, 62, 71, 93, 193, 22, 108, 193, 86, 191, 81, 85, 85, 85, 85, 85, 165, 63, 0, 0, 0, 0, 0, 0, 224, 191, 0, 0, 0, 0, 0, 0, 240, 63};

.visible .entry _Z7fourierPiS_i(
	.param .u64 .ptr .align 1 _Z7fourierPiS_i_param_0,
	.param .u64 .ptr .align 1 _Z7fourierPiS_i_param_1,
	.param .u32 _Z7fourierPiS_i_param_2
)
{
	.reg .pred 	%p<19>;
	.reg .b32 	%r<71>;
	.reg .b64 	%rd<26>;
	.reg .b64 	%fd<130>;

	ld.param.u64 	%rd6, [_Z7fourierPiS_i_param_0];
	ld.param.u32 	%r33, [_Z7fourierPiS_i_param_2];
	cvta.to.global.u64 	%rd1, %rd6;
	mov.u32 	%r34, %ctaid.x;
	mov.u32 	%r35, %ntid.x;
	mov.u32 	%r36, %tid.x;
	mad.lo.s32 	%r1, %r34, %r35, %r36;
	setp.ge.s32 	%p1, %r1, %r33;
	@%p1 bra 	$L__BB0_24;
	setp.lt.s32 	%p2, %r33, 1;
	mov.b32 	%r70, 0;
	@%p2 bra 	$L__BB0_23;
	cvt.rn.f64.s32 	%fd29, %r1;
	mul.f64 	%fd1, %fd29, 0d401921FB54442D18;
	cvt.rn.f64.u32 	%fd2, %r33;
	setp.eq.s32 	%p3, %r33, 1;
	mov.f64 	%fd127, 0d0000000000000000;
	mov.b32 	%r67, 0;
	@%p3 bra 	$L__BB0_16;
	and.b32  	%r41, %r33, 2147483646;
	neg.s32 	%r59, %r41;
	add.s64 	%rd25, %rd1, 4;
	mov.b32 	%r60, 0;
	mov.f64 	%fd122, 0d0000000000000000;
	mov.u64 	%rd9, __cudart_sin_cos_coeffs;
	mov.u32 	%r70, %r60;
$L__BB0_4:
	ld.global.u32 	%r6, [%rd25+-4];
	mul.f64 	%fd31, %fd1, %fd122;
	div.rn.f64 	%fd4, %fd31, %fd2;
	abs.f64 	%fd5, %fd4;
	setp.neu.f64 	%p4, %fd5, 0d7FF0000000000000;
	@%p4 bra 	$L__BB0_6;
	mov.f64 	%fd37, 0d0000000000000000;
	mul.rn.f64 	%fd124, %fd4, %fd37;
	mov.b32 	%r63, 1;
	bra.uni 	$L__BB0_9;
$L__BB0_6:
	mul.f64 	%fd32, %fd4, 0d3FE45F306DC9C883;
	cvt.rni.s32.f64 	%r62, %fd32;
	cvt.rn.f64.s32 	%fd33, %r62;
	fma.rn.f64 	%fd34, %fd33, 0dBFF921FB54442D18, %fd4;
	fma.rn.f64 	%fd35, %fd33, 0dBC91A62633145C00, %fd34;
	fma.rn.f64 	%fd124, %fd33, 0dB97B839A252049C0, %fd35;
	setp.ltu.f64 	%p5, %fd5, 0d41E0000000000000;
	@%p5 bra 	$L__BB0_8;
	{ // callseq 0, 0
	.param .b64 param0;
	st.param.f64 	[param0], %fd4;
	.param .align 16 .b8 retval0[16];
	call.uni (retval0), 
	__internal_trig_reduction_slowpathd, 
	(
	param0
	);
	ld.param.f64 	%fd124, [retval0];
	ld.param.b32 	%r62, [retval0+8];
	} // callseq 0
$L__BB0_8:
	add.s32 	%r63, %r62, 1;
$L__BB0_9:
	shl.b32 	%r44, %r63, 6;
	cvt.u64.u32 	%rd7, %r44;
	and.b64  	%rd8, %rd7, 64;
	add.s64 	%rd10, %rd9, %rd8;
	mul.rn.f64 	%fd38, %fd124, %fd124;
	and.b32  	%r45, %r63, 1;
	setp.eq.b32 	%p6, %r45, 1;
	selp.f64 	%fd39, 0dBDA8FF8320FD8164, 0d3DE5DB65F9785EBA, %p6;
	ld.global.nc.v2.f64 	{%fd40, %fd41}, [%rd10];
	fma.rn.f64 	%fd42, %fd39, %fd38, %fd40;
	fma.rn.f64 	%fd43, %fd42, %fd38, %fd41;
	ld.global.nc.v2.f64 	{%fd44, %fd45}, [%rd10+16];
	fma.rn.f64 	%fd46, %fd43, %fd38, %fd44;
	fma.rn.f64 	%fd47, %fd46, %fd38, %fd45;
	ld.global.nc.v2.f64 	{%fd48, %fd49}, [%rd10+32];
	fma.rn.f64 	%fd50, %fd47, %fd38, %fd48;
	fma.rn.f64 	%fd51, %fd50, %fd38, %fd49;
	fma.rn.f64 	%fd52, %fd51, %fd124, %fd124;
	fma.rn.f64 	%fd53, %fd51, %fd38, 0d3FF0000000000000;
	selp.f64 	%fd54, %fd53, %fd52, %p6;
	and.b32  	%r46, %r63, 2;
	setp.eq.s32 	%p7, %r46, 0;
	mov.f64 	%fd55, 0d0000000000000000;
	sub.f64 	%fd56, %fd55, %fd54;
	selp.f64 	%fd57, %fd54, %fd56, %p7;
	cvt.rn.f64.s32 	%fd58, %r6;
	cvt.rn.f64.s32 	%fd59, %r70;
	fma.rn.f64 	%fd60, %fd57, %fd58, %fd59;
	cvt.rzi.s32.f64 	%r12, %fd60;
	add.s32 	%r47, %r60, 1;
	ld.global.u32 	%r13, [%rd25];
	cvt.rn.f64.u32 	%fd61, %r47;
	mul.f64 	%fd62, %fd1, %fd61;
	div.rn.f64 	%fd11, %fd62, %fd2;
	abs.f64 	%fd12, %fd11;
	setp.eq.f64 	%p8, %fd12, 0d7FF0000000000000;
	@%p8 bra 	$L__BB0_13;
	mul.f64 	%fd63, %fd11, 0d3FE45F306DC9C883;
	cvt.rni.s32.f64 	%r64, %fd63;
	cvt.rn.f64.s32 	%fd64, %r64;
	fma.rn.f64 	%fd65, %fd64, 0dBFF921FB54442D18, %fd11;
	fma.rn.f64 	%fd66, %fd64, 0dBC91A62633145C00, %fd65;
	fma.rn.f64 	%fd126, %fd64, 0dB97B839A252049C0, %fd66;
	setp.ltu.f64 	%p9, %fd12, 0d41E0000000000000;
	@%p9 bra 	$L__BB0_12;
	{ // callseq 1, 0
	.param .b64 param0;
	st.param.f64 	[param0], %fd11;
	.param .align 16 .b8 retval0[16];
	call.uni (retval0), 
	__internal_trig_reduction_slowpathd, 
	(
	param0
	);
	ld.param.f64 	%fd126, [retval0];
	ld.param.b32 	%r64, [retval0+8];
	} // callseq 1
$L__BB0_12:
	add.s32 	%r65, %r64, 1;
	bra.uni 	$L__BB0_14;
$L__BB0_13:
	mov.f64 	%fd68, 0d0000000000000000;
	mul.rn.f64 	%fd126, %fd11, %fd68;
	mov.b32 	%r65, 1;
$L__BB0_14:
	shl.b32 	%r50, %r65, 6;
	cvt.u64.u32 	%rd11, %r50;
	and.b64  	%rd12, %rd11, 64;
	add.s64 	%rd14, %rd9, %rd12;
	mul.rn.f64 	%fd69, %fd126, %fd126;
	and.b32  	%r51, %r65, 1;
	setp.eq.b32 	%p10, %r51, 1;
	selp.f64 	%fd70, 0dBDA8FF8320FD8164, 0d3DE5DB65F9785EBA, %p10;
	ld.global.nc.v2.f64 	{%fd71, %fd72}, [%rd14];
	fma.rn.f64 	%fd73, %fd70, %fd69, %fd71;
	fma.rn.f64 	%fd74, %fd73, %fd69, %fd72;
	ld.global.nc.v2.f64 	{%fd75, %fd76}, [%rd14+16];
	fma.rn.f64 	%fd77, %fd74, %fd69, %fd75;
	fma.rn.f64 	%fd78, %fd77, %fd69, %fd76;
	ld.global.nc.v2.f64 	{%fd79, %fd80}, [%rd14+32];
	fma.rn.f64 	%fd81, %fd78, %fd69, %fd79;
	fma.rn.f64 	%fd82, %fd81, %fd69, %fd80;
	fma.rn.f64 	%fd83, %fd82, %fd126, %fd126;
	fma.rn.f64 	%fd84, %fd82, %fd69, 0d3FF0000000000000;
	selp.f64 	%fd85, %fd84, %fd83, %p10;
	and.b32  	%r52, %r65, 2;
	setp.eq.s32 	%p11, %r52, 0;
	mov.f64 	%fd86, 0d0000000000000000;
	sub.f64 	%fd87, %fd86, %fd85;
	selp.f64 	%fd88, %fd85, %fd87, %p11;
	cvt.rn.f64.s32 	%fd89, %r13;
	cvt.rn.f64.s32 	%fd90, %r12;
	fma.rn.f64 	%fd91, %fd88, %fd89, %fd90;
	cvt.rzi.s32.f64 	%r70, %fd91;
	add.f64 	%fd122, %fd122, 0d4000000000000000;
	add.s32 	%r60, %r60, 2;
	add.s32 	%r59, %r59, 2;
	add.s64 	%rd25, %rd25, 8;
	setp.ne.s32 	%p12, %r59, 0;
	@%p12 bra 	$L__BB0_4;
	cvt.rn.f64.s32 	%fd127, %r70;
	and.b32  	%r67, %r33, 2147483646;
$L__BB0_16:
	and.b32  	%r53, %r33, 1;
	setp.eq.b32 	%p13, %r53, 1;
	not.pred 	%p14, %p13;
	@%p14 bra 	$L__BB0_23;
	mul.wide.u32 	%rd15, %r67, 4;
	add.s64 	%rd16, %rd1, %rd15;
	ld.global.u32 	%r25, [%rd16];
	cvt.rn.f64.u32 	%fd92, %r67;
	mul.f64 	%fd93, %fd1, %fd92;
	div.rn.f64 	%fd21, %fd93, %fd2;
	abs.f64 	%fd22, %fd21;
	setp.eq.f64 	%p15, %fd22, 0d7FF0000000000000;
	@%p15 bra 	$L__BB0_21;
	mul.f64 	%fd94, %fd21, 0d3FE45F306DC9C883;
	cvt.rni.s32.f64 	%r68, %fd94;
	cvt.rn.f64.s32 	%fd95, %r68;
	fma.rn.f64 	%fd96, %fd95, 0dBFF921FB54442D18, %fd21;
	fma.rn.f64 	%fd97, %fd95, 0dBC91A62633145C00, %fd96;
	fma.rn.f64 	%fd129, %fd95, 0dB97B839A252049C0, %fd97;
	setp.ltu.f64 	%p16, %fd22, 0d41E0000000000000;
	@%p16 bra 	$L__BB0_20;
	{ // callseq 2, 0
	.param .b64 param0;
	st.param.f64 	[param0], %fd21;
	.param .align 16 .b8 retval0[16];
	call.uni (retval0), 
	__internal_trig_reduction_slowpathd, 
	(
	param0
	);
	ld.param.f64 	%fd129, [retval0];
	ld.param.b32 	%r68, [retval0+8];
	} // callseq 2
$L__BB0_20:
	add.s32 	%r69, %r68, 1;
	bra.uni 	$L__BB0_22;
$L__BB0_21:
	mov.f64 	%fd99, 0d0000000000000000;
	mul.rn.f64 	%fd129, %fd21, %fd99;
	mov.b32 	%r69, 1;
$L__BB0_22:
	shl.b32 	%r56, %r69, 6;
	cvt.u64.u32 	%rd17, %r56;
	and.b64  	%rd18, %rd17, 64;
	mov.u64 	%rd19, __cudart_sin_cos_coeffs;
	add.s64 	%rd20, %rd19, %rd18;
	mul.rn.f64 	%fd100, %fd129, %fd129;
	and.b32  	%r57, %r69, 1;
	setp.eq.b32 	%p17, %r57, 1;
	selp.f64 	%fd101, 0dBDA8FF8320FD8164, 0d3DE5DB65F9785EBA, %p17;
	ld.global.nc.v2.f64 	{%fd102, %fd103}, [%rd20];
	fma.rn.f64 	%fd104, %fd101, %fd100, %fd102;
	fma.rn.f64 	%fd105, %fd104, %fd100, %fd103;
	ld.global.nc.v2.f64 	{%fd106, %fd107}, [%rd20+16];
	fma.rn.f64 	%fd108, %fd105, %fd100, %fd106;
	fma.rn.f64 	%fd109, %fd108, %fd100, %fd107;
	ld.global.nc.v2.f64 	{%fd110, %fd111}, [%rd20+32];
	fma.rn.f64 	%fd112, %fd109, %fd100, %fd110;
	fma.rn.f64 	%fd113, %fd112, %fd100, %fd111;
	fma.rn.f64 	%fd114, %fd113, %fd129, %fd129;
	fma.rn.f64 	%fd115, %fd113, %fd100, 0d3FF0000000000000;
	selp.f64 	%fd116, %fd115, %fd114, %p17;
	and.b32  	%r58, %r69, 2;
	setp.eq.s32 	%p18, %r58, 0;
	mov.f64 	%fd117, 0d0000000000000000;
	sub.f64 	%fd118, %fd117, %fd116;
	selp.f64 	%fd119, %fd116, %fd118, %p18;
	cvt.rn.f64.s32 	%fd120, %r25;
	fma.rn.f64 	%fd121, %fd119, %fd120, %fd127;
	cvt.rzi.s32.f64 	%r70, %fd121;
$L__BB0_23:
	ld.param.u64 	%rd24, [_Z7fourierPiS_i_param_1];
	cvta.to.global.u64 	%rd21, %rd24;
	mul.wide.s32 	%rd22, %r1, 4;
	add.s64 	%rd23, %rd21, %rd22;
	st.global.u32 	[%rd23], %r70;
$L__BB0_24:
	ret;

}
.func  (.param .align 16 .b8 func_retval0[16]) __internal_trig_reduction_slowpathd(
	.param .b64 __internal_trig_reduction_slowpathd_param_0
)
{
	.local .align 8 .b8 	__local_depot1[40];
	.reg .b64 	%SP;
	.reg .b64 	%SPL;
	.reg .pred 	%p<10>;
	.reg .b32 	%r<47>;
	.reg .b64 	%rd<74>;
	.reg .b64 	%fd<5>;

	mov.u64 	%SPL, __local_depot1;
	ld.param.f64 	%fd4, [__internal_trig_reduction_slowpathd_param_0];
	add.u64 	%rd1, %SPL, 0;
	{
	.reg .b32 %temp; 
	mov.b64 	{%temp, %r1}, %fd4;
	}
	shr.u32 	%r2, %r1, 20;
	and.b32  	%r3, %r2, 2047;
	setp.eq.s32 	%p1, %r3, 2047;
	mov.b32 	%r46, 0;
	@%p1 bra 	$L__BB1_9;
	add.s32 	%r20, %r3, -1024;
	mov.b64 	%rd20, %fd4;
	shl.b64 	%rd2, %rd20, 11;
	shr.u32 	%r4, %r20, 6;
	sub.s32 	%r45, 15, %r4;
	sub.s32 	%r21, 19, %r4;
	setp.lt.u32 	%p2, %r20, 128;
	selp.b32 	%r6, 18, %r21, %p2;
	setp.ge.s32 	%p3, %r45, %r6;
	mov.b64 	%rd70, 0;
	@%p3 bra 	$L__BB1_4;
	add.s32 	%r23, %r6, %r4;
	neg.s32 	%r43, %r23;
	or.b64  	%rd3, %rd2, -9223372036854775808;
	mov.b64 	%rd70, 0;
	mov.b32 	%r42, 0;
	mov.u64 	%rd25, __cudart_i2opi_d;
	mov.u32 	%r44, %r45;
$L__BB1_3:
	.pragma "nounroll";
	mul.wide.s32 	%rd22, %r42, 8;
	add.s64 	%rd23, %rd1, %rd22;
	mul.wide.s32 	%rd24, %r44, 8;
	add.s64 	%rd26, %rd25, %rd24;
	ld.global.nc.u64 	%rd27, [%rd26];
	{
	.reg .u32 %r0, %r1, %r2, %r3, %alo, %ahi, %blo, %bhi, %clo, %chi;
	mov.b64 	{%alo,%ahi}, %rd27;
	mov.b64 	{%blo,%bhi}, %rd3;
	mov.b64 	{%clo,%chi}, %rd70;
	mad.lo.cc.u32 	%r0, %alo, %blo, %clo;
	madc.hi.cc.u32 	%r1, %alo, %blo, %chi;
	madc.hi.u32 	%r2, %alo, %bhi, 0;
	mad.lo.cc.u32 	%r1, %alo, %bhi, %r1;
	madc.hi.cc.u32 	%r2, %ahi, %blo, %r2;
	madc.hi.u32 	%r3, %ahi, %bhi, 0;
	mad.lo.cc.u32 	%r1, %ahi, %blo, %r1;
	madc.lo.cc.u32 	%r2, %ahi, %bhi, %r2;
	addc.u32 	%r3, %r3, 0;
	mov.b64 	%rd28, {%r0,%r1};
	mov.b64 	%rd70, {%r2,%r3};
	}
	st.local.u64 	[%rd23], %rd28;
	add.s32 	%r44, %r44, 1;
	add.s32 	%r43, %r43, 1;
	add.s32 	%r42, %r42, 1;
	setp.ne.s32 	%p4, %r43, -15;
	mov.u32 	%r45, %r6;
	@%p4 bra 	$L__BB1_3;
$L__BB1_4:
	cvt.s64.s32 	%rd29, %r45;
	cvt.u64.u32 	%rd30, %r4;
	add.s64 	%rd31, %rd30, %rd29;
	shl.b64 	%rd32, %rd31, 3;
	add.s64 	%rd33, %rd1, %rd32;
	st.local.u64 	[%rd33+-120], %rd70;
	and.b32  	%r15, %r2, 63;
	ld.local.u64 	%rd72, [%rd1+16];
	ld.local.u64 	%rd71, [%rd1+24];
	setp.eq.s32 	%p5, %r15, 0;
	@%p5 bra 	$L__BB1_6;
	shl.b64 	%rd34, %rd71, %r15;
	shr.u64 	%rd35, %rd72, 1;
	xor.b32  	%r24, %r15, 63;
	shr.u64 	%rd36, %rd35, %r24;
	or.b64  	%rd71, %rd34, %rd36;
	ld.local.u64 	%rd37, [%rd1+8];
	shl.b64 	%rd38, %rd72, %r15;
	shr.u64 	%rd39, %rd37, 1;
	shr.u64 	%rd40, %rd39, %r24;
	or.b64  	%rd72, %rd38, %rd40;
$L__BB1_6:
	and.b32  	%r25, %r1, -2147483648;
	shr.u64 	%rd41, %rd71, 62;
	cvt.u32.u64 	%r26, %rd41;
	mov.b64 	{%r27, %r28}, %rd71;
	mov.b64 	{%r29, %r30}, %rd72;
	shf.l.wrap.b32 	%r31, %r30, %r27, 2;
	shf.l.wrap.b32 	%r32, %r27, %r28, 2;
	mov.b64 	%rd42, {%r31, %r32};
	shl.b64 	%rd43, %rd72, 2;
	shr.u64 	%rd44, %rd42, 63;
	cvt.u32.u64 	%r33, %rd44;
	add.s32 	%r34, %r33, %r26;
	setp.eq.s32 	%p6, %r25, 0;
	neg.s32 	%r35, %r34;
	selp.b32 	%r46, %r34, %r35, %p6;
	setp.gt.s64 	%p7, %rd42, -1;
	mov.b64 	%rd45, 0;
	{
	.reg .u32 %r0, %r1, %r2, %r3, %a0, %a1, %a2, %a3, %b0, %b1, %b2, %b3;
	mov.b64 	{%a0,%a1}, %rd45;
	mov.b64 	{%a2,%a3}, %rd45;
	mov.b64 	{%b0,%b1}, %rd43;
	mov.b64 	{%b2,%b3}, %rd42;
	sub.cc.u32 	%r0, %a0, %b0;
	subc.cc.u32 	%r1, %a1, %b1;
	subc.cc.u32 	%r2, %a2, %b2;
	subc.u32 	%r3, %a3, %b3;
	mov.b64 	%rd46, {%r0,%r1};
	mov.b64 	%rd47, {%r2,%r3};
	}
	xor.b32  	%r36, %r25, -2147483648;
	selp.b64 	%rd73, %rd42, %rd47, %p7;
	selp.b64 	%rd14, %rd43, %rd46, %p7;
	selp.b32 	%r17, %r25, %r36, %p7;
	clz.b64 	%r37, %rd73;
	cvt.u64.u32 	%rd15, %r37;
	setp.eq.s32 	%p8, %r37, 0;
	@%p8 bra 	$L__BB1_8;
	cvt.u32.u64 	%r38, %rd15;
	and.b32  	%r39, %r38, 63;
	shl.b64 	%rd48, %rd73, %r39;
	shr.u64 	%rd49, %rd14, 1;
	not.b32 	%r40, %r38;
	and.b32  	%r41, %r40, 63;
	shr.u64 	%rd50, %rd49, %r41;
	or.b64  	%rd73, %rd48, %rd50;
$L__BB1_8:
	mov.b64 	%rd51, -3958705157555305931;
	{
	.reg .u32 %r0, %r1, %r2, %r3, %alo, %ahi, %blo, %bhi;
	mov.b64 	{%alo,%ahi}, %rd73;
	mov.b64 	{%blo,%bhi}, %rd51;
	mul.lo.u32 	%r0, %alo, %blo;
	mul.hi.u32 	%r1, %alo, %blo;
	mad.lo.cc.u32 	%r1, %alo, %bhi, %r1;
	madc.hi.u32 	%r2, %alo, %bhi, 0;
	mad.lo.cc.u32 	%r1, %ahi, %blo, %r1;
	madc.hi.cc.u32 	%r2, %ahi, %blo, %r2;
	madc.hi.u32 	%r3, %ahi, %bhi, 0;
	mad.lo.cc.u32 	%r2, %ahi, %bhi, %r2;
	addc.u32 	%r3, %r3, 0;
	mov.b64 	%rd52, {%r0,%r1};
	mov.b64 	%rd53, {%r2,%r3};
	}
	setp.gt.s64 	%p9, %rd53, 0;
	{
	.reg .u32 %r0, %r1, %r2, %r3, %a0, %a1, %a2, %a3, %b0, %b1, %b2, %b3;
	mov.b64 	{%a0,%a1}, %rd52;
	mov.b64 	{%a2,%a3}, %rd53;
	mov.b64 	{%b0,%b1}, %rd52;
	mov.b64 	{%b2,%b3}, %rd53;
	add.cc.u32 	%r0, %a0, %b0;
	addc.cc.u32 	%r1, %a1, %b1;
	addc.cc.u32 	%r2, %a2, %b2;
	addc.u32 	%r3, %a3, %b3;
	mov.b64 	%rd54, {%r0,%r1};
	mov.b64 	%rd55, {%r2,%r3};
	}
	selp.b64 	%rd56, %rd55, %rd53, %p9;
	selp.s64 	%rd57, -1, 0, %p9;
	sub.s64 	%rd58, %rd57, %rd15;
	cvt.u64.u32 	%rd59, %r17;
	shl.b64 	%rd60, %rd59, 32;
	add.s64 	%rd61, %rd56, 1;
	shr.u64 	%rd62, %rd61, 10;
	add.s64 	%rd63, %rd62, 1;
	shr.u64 	%rd64, %rd63, 1;
	shl.b64 	%rd65, %rd58, 52;
	add.s64 	%rd66, %rd65, %rd64;
	add.s64 	%rd67, %rd66, 4602678819172646912;
	or.b64  	%rd68, %rd67, %rd60;
	mov.b64 	%fd4, %rd68;
$L__BB1_9:
	st.param.f64 	[func_retval0], %fd4;
	st.param.b32 	[func_retval0+8], %r46;
	ret;

}


// ===== COMPILED SASS (sm_100) =====

	.target	sm_100

	.elftype	@"ET_EXEC"


//--------------------- .note.nv.tkinfo           --------------------------
	.section	.note.nv.tkinfo,"",@"SHT_NOTE"
	.sectionflags	@"SHF_NOTE_NV_TKINFO"
	.tkinfo
        /*0018*/ 	.word	0x00000002
        /*0030*/ 	.string	""
        /*0030*/ 	.string	"ptxas"
        /*0030*/ 	.string	"Cuda compilation tools, release 13.0, V13.0.88"
        /*0030*/ 	.string	"Build cuda_13.0.r13.0/compiler.36424714_0"
        /*0030*/ 	.string	"-arch sm_100 -m 64 "



//--------------------- .note.nv.cuinfo           --------------------------
	.section	.note.nv.cuinfo,"",@"SHT_NOTE"
	.sectionflags	@"SHF_NOTE_NV_CUINFO"
        /*0018*/ 	.short	0x0002
        /*001a*/ 	.short	0x0064
        /*001c*/ 	.short	0x0082
	.zero		2


//--------------------- .nv.info                  --------------------------
	.section	.nv.info,"",@"SHT_CUDA_INFO"
	.align	4


	//----- nvinfo : EIATTR_REGCOUNT
	.align		4
        /*0000*/ 	.byte	0x04, 0x2f
        /*0002*/ 	.short	(.L_3 - .L_2)
	.align		4
.L_2:
        /*0004*/ 	.word	index@(_Z7fourierPiS_i)
        /*0008*/ 	.word	0x00000024


	//----- nvinfo : EIATTR_FRAME_SIZE
	.align		4
.L_3:
        /*000c*/ 	.byte	0x04, 0x11
        /*000e*/ 	.short	(.L_5 - .L_4)
	.align		4
.L_4:
        /*0010*/ 	.word	index@($_Z7fourierPiS_i$__internal_trig_reduction_slowpathd)
        /*0014*/ 	.word	0x00000028


	//----- nvinfo : EIATTR_FRAME_SIZE
	.align		4
.L_5:
        /*0018*/ 	.byte	0x04, 0x11
        /*001a*/ 	.short	(.L_7 - .L_6)
	.align		4
.L_6:
        /*001c*/ 	.word	index@($__internal_0_$__cuda_sm20_div_rn_f64_full)
        /*0020*/ 	.word	0x00000028


	//----- nvinfo : EIATTR_FRAME_SIZE
	.align		4
.L_7:
        /*0024*/ 	.byte	0x04, 0x11
        /*0026*/ 	.short	(.L_9 - .L_8)
	.align		4
.L_8:
        /*0028*/ 	.word	index@(_Z7fourierPiS_i)
        /*002c*/ 	.word	0x00000028


	//----- nvinfo : EIATTR_MIN_STACK_SIZE
	.align		4
.L_9:
        /*0030*/ 	.byte	0x04, 0x12
        /*0032*/ 	.short	(.L_11 - .L_10)
	.align		4
.L_10:
        /*0034*/ 	.word	index@(_Z7fourierPiS_i)
        /*0038*/ 	.word	0x00000028
.L_11:


//--------------------- .nv.compat                --------------------------
	.section	.nv.compat,"",@"SHT_CUDA_COMPAT_INFO"
	.align	4
        /*0000*/ 	.byte	0x02, 0x09, 0x00, 0x00, 0x02, 0x02, 0x01, 0x00, 0x02, 0x05, 0x05, 0x00, 0x03, 0x07, 0x01, 0x01
        /*0010*/ 	.byte	0x02, 0x03, 0x00, 0x00, 0x02, 0x06, 0x01, 0x00, 0x04, 0x0b, 0x08, 0x00, 0x01, 0x00, 0x00, 0x00
        /*0020*/ 	.byte	0x00, 0x00, 0x00, 0x00


//--------------------- .nv.info._Z7fourierPiS_i  --------------------------
	.section	.nv.info._Z7fourierPiS_i,"",@"SHT_CUDA_INFO"
	.sectionflags	@""
	.align	4


	//----- nvinfo : EIATTR_CUDA_API_VERSION
	.align		4
        /*0000*/ 	.byte	0x04, 0x37
        /*0002*/ 	.short	(.L_13 - .L_12)
.L_12:
        /*0004*/ 	.word	0x00000082


	//----- nvinfo : EIATTR_KPARAM_INFO
	.align		4
.L_13:
        /*0008*/ 	.byte	0x04, 0x17
        /*000a*/ 	.short	(.L_15 - .L_14)
.L_14:
        /*000c*/ 	.word	0x00000000
        /*0010*/ 	.short	0x0002
        /*0012*/ 	.short	0x0010
        /*0014*/ 	.byte	0x00, 0xf0, 0x11, 0x00


	//----- nvinfo : EIATTR_KPARAM_INFO
	.align		4
.L_15:
        /*0018*/ 	.byte	0x04, 0x17
        /*001a*/ 	.short	(.L_17 - .L_16)
.L_16:
        /*001c*/ 	.word	0x00000000
        /*0020*/ 	.short	0x0001
        /*0022*/ 	.short	0x0008
        /*0024*/ 	.byte	0x00, 0xf5, 0x21, 0x00


	//----- nvinfo : EIATTR_KPARAM_INFO
	.align		4
.L_17:
        /*0028*/ 	.byte	0x04, 0x17
        /*002a*/ 	.short	(.L_19 - .L_18)
.L_18:
        /*002c*/ 	.word	0x00000000
        /*0030*/ 	.short	0x0000
        /*0032*/ 	.short	0x0000
        /*0034*/ 	.byte	0x00, 0xf5, 0x21, 0x00


	//----- nvinfo : EIATTR_SPARSE_MMA_MASK
	.align		4
.L_19:
        /*0038*/ 	.byte	0x03, 0x50
        /*003a*/ 	.short	0x0000


	//----- nvinfo : EIATTR_MAXREG_COUNT
	.align		4
        /*003c*/ 	.byte	0x03, 0x1b
        /*003e*/ 	.short	0x00ff


	//----- nvinfo : EIATTR_MERCURY_ISA_VERSION
	.align		4
        /*0040*/ 	.byte	0x03, 0x5f
        /*0042*/ 	.short	0x0101


	//----- nvinfo : EIATTR_VRC_CTA_INIT_COUNT
	.align		4
        /*0044*/ 	.byte	0x02, 0x4a
	.zero		1
	.zero		1


	//----- nvinfo : EIATTR_EXIT_INSTR_OFFSETS
	.align		4
        /*0048*/ 	.byte	0x04, 0x1c
        /*004a*/ 	.short	(.L_21 - .L_20)


	//   ....[0]....
.L_20:
        /*004c*/ 	.word	0x00000080


	//   ....[1]....
        /*0050*/ 	.word	0x000013e0


	//----- nvinfo : EIATTR_CRS_STACK_SIZE
	.align		4
.L_21:
        /*0054*/ 	.byte	0x04, 0x1e
        /*0056*/ 	.short	(.L_23 - .L_22)
.L_22:
        /*0058*/ 	.word	0x00000000


	//----- nvinfo : EIATTR_CBANK_PARAM_SIZE
	.align		4
.L_23:
        /*005c*/ 	.byte	0x03, 0x19
        /*005e*/ 	.short	0x0014


	//----- nvinfo : EIATTR_PARAM_CBANK
	.align		4
        /*0060*/ 	.byte	0x04, 0x0a
        /*0062*/ 	.short	(.L_25 - .L_24)
	.align		4
.L_24:
        /*0064*/ 	.word	index@(.nv.constant0._Z7fourierPiS_i)
        /*0068*/ 	.short	0x0380
        /*006a*/ 	.short	0x0014


	//----- nvinfo : EIATTR_SW_WAR
	.align		4
.L_25:
        /*006c*/ 	.byte	0x04, 0x36
        /*006e*/ 	.short	(.L_27 - .L_26)
.L_26:
        /*0070*/ 	.word	0x00000008
.L_27:


//--------------------- .nv.callgraph             --------------------------
	.section	.nv.callgraph,"",@"SHT_CUDA_CALLGRAPH"
	.align	4
	.sectionentsize	8
	.align		4
        /*0000*/ 	.word	0x00000000
	.align		4
        /*0004*/ 	.word	0xffffffff
	.align		4
        /*0008*/ 	.word	0x00000000
	.align		4
        /*000c*/ 	.word	0xfffffffe
	.align		4
        /*0010*/ 	.word	0x00000000
	.align		4
        /*0014*/ 	.word	0xfffffffd
	.align		4
        /*0018*/ 	.word	0x00000000
	.align		4
        /*001c*/ 	.word	0xfffffffc


//--------------------- .nv.constant4             --------------------------
	.section	.nv.constant4,"a",@progbits
	.align	8
	.align		8
.nv.constant4:
        /*0000*/ 	.dword	__cudart_i2opi_d
	.align		8
        /*0008*/ 	.dword	__cudart_sin_cos_coeffs


//--------------------- .text._Z7fourierPiS_i     --------------------------
	.section	.text._Z7fourierPiS_i,"ax",@progbits
	.align	128
        .global         _Z7fourierPiS_i
        .type           _Z7fourierPiS_i,@function
        .size           _Z7fourierPiS_i,(.L_x_37 - _Z7fourierPiS_i)
        .other          _Z7fourierPiS_i,@"STO_CUDA_ENTRY STV_DEFAULT"
_Z7fourierPiS_i:
.text._Z7fourierPiS_i:
[----:B------:R-:W0:Y:S01]  /*0000*/  LDC R1, c[0x0][0x37c] ;  /* 0x0000df00ff017b82 */ /* 0x000e220000000800 */
[----:B------:R-:W1:Y:S07]  /*0010*/  S2R R3, SR_TID.X ;  /* 0x0000000000037919 */ /* 0x000e6e0000002100 */
[----:B------:R-:W1:Y:S01]  /*0020*/  S2UR UR5, SR_CTAID.X ;  /* 0x00000000000579c3 */ /* 0x000e620000002500 */
[----:B------:R-:W2:Y:S01]  /*0030*/  LDCU UR4, c[0x0][0x390] ;  /* 0x00007200ff0477ac */ /* 0x000ea20008000800 */
[----:B0-----:R-:W-:-:S06]  /*0040*/  VIADD R1, R1, 0xffffffd8 ;  /* 0xffffffd801017836 */ /* 0x001fcc0000000000 */
[----:B------:R-:W1:Y:S02]  /*0050*/  LDC R0, c[0x0][0x360] ;  /* 0x0000d800ff007b82 */ /* 0x000e640000000800 */
[----:B-1----:R-:W-:-:S05]  /*0060*/  IMAD R0, R0, UR5, R3 ;  /* 0x0000000500007c24 */ /* 0x002fca000f8e0203 */
[----:B--2---:R-:W-:-:S13]  /*0070*/  ISETP.GE.AND P0, PT, R0, UR4, PT ;  /* 0x0000000400007c0c */ /* 0x004fda000bf06270 */
[----:B------:R-:W-:Y:S05]  /*0080*/  @P0 EXIT ;  /* 0x000000000000094d */ /* 0x000fea0003800000 */
[----:B------:R-:W-:Y:S01]  /*0090*/  UISETP.GE.AND UP0, UPT, UR4, 0x1, UPT ;  /* 0x000000010400788c */ /* 0x000fe2000bf06270 */
[----:B------:R-:W-:Y:S01]  /*00a0*/  IMAD.MOV.U32 R24, RZ, RZ, RZ ;  /* 0x000000ffff187224 */ /* 0x000fe200078e00ff */
[----:B------:R-:W0:Y:S07]  /*00b0*/  LDCU.64 UR8, c[0x0][0x358] ;  /* 0x00006b00ff0877ac */ /* 0x000e2e0008000a00 */
[----:B------:R-:W-:Y:S05]  /*00c0*/  BRA.U !UP0, `(.L_x_0) ;  /* 0x0000001108b87547 */ /* 0x000fea000b800000 */
[----:B------:R-:W1:Y:S01]  /*00d0*/  I2F.F64 R22, R0 ;  /* 0x0000000000167312 */ /* 0x000e620000201c00 */
[----:B------:R-:W-:Y:S01]  /*00e0*/  UISETP.NE.AND UP0, UPT, UR4, 0x1, UPT ;  /* 0x000000010400788c */ /* 0x000fe2000bf05270 */
[----:B------:R-:W-:Y:S01]  /*00f0*/  IMAD.MOV.U32 R13, RZ, RZ, RZ ;  /* 0x000000ffff0d7224 */ /* 0x000fe200078e00ff */
[----:B------:R-:W-:Y:S01]  /*0100*/  UMOV UR6, 0x54442d18 ;  /* 0x54442d1800067882 */ /* 0x000fe20000000000 */
[----:B------:R-:W-:Y:S01]  /*0110*/  UMOV UR7, 0x401921fb ;  /* 0x401921fb00077882 */ /* 0x000fe20000000000 */
[----:B------:R-:W-:-:S03]  /*0120*/  CS2R R4, SRZ ;  /* 0x0000000000047805 */ /* 0x000fc6000001ff00 */
[----:B------:R-:W2:Y:S01]  /*0130*/  I2F.F64.U32 R20, UR4 ;  /* 0x0000000400147d12 */ /* 0x000ea20008201800 */
[----:B-1----:R-:W-:Y:S01]  /*0140*/  DMUL R22, R22, UR6 ;  /* 0x0000000616167c28 */ /* 0x002fe20008000000 */
[----:B------:R-:W-:Y:S10]  /*0150*/  BRA.U !UP0, `(.L_x_1) ;  /* 0x0000000d081c7547 */ /* 0x000ff4000b800000 */
[----:B------:R-:W1:Y:S01]  /*0160*/  LDCU.64 UR6, c[0x0][0x380] ;  /* 0x00007000ff0677ac */ /* 0x000e620008000a00 */
[----:B------:R-:W-:Y:S01]  /*0170*/  IMAD.MOV.U32 R24, RZ, RZ, RZ ;  /* 0x000000ffff187224 */ /* 0x000fe200078e00ff */
[----:B------:R-:W-:Y:S01]  /*0180*/  CS2R R2, SRZ ;  /* 0x0000000000027805 */ /* 0x000fe2000001ff00 */
[----:B------:R-:W-:Y:S01]  /*0190*/  ULOP3.LUT UR4, UR4, 0x7ffffffe, URZ, 0xc0, !UPT ;  /* 0x7ffffffe04047892 */ /* 0x000fe2000f8ec0ff */
[----:B------:R-:W3:Y:S03]  /*01a0*/  LDCU.64 UR10, c[0x4][0x8] ;  /* 0x01000100ff0a77ac */ /* 0x000ee60008000a00 */
[----:B------:R-:W-:-:S03]  /*01b0*/  UIADD3 UR5, UPT, UPT, -UR4, URZ, URZ ;  /* 0x000000ff04057290 */ /* 0x000fc6000fffe1ff */
[----:B------:R-:W-:Y:S01]  /*01c0*/  UMOV UR4, URZ ;  /* 0x000000ff00047c82 */ /* 0x000fe20008000000 */
[----:B-1----:R-:W-:-:S04]  /*01d0*/  UIADD3 UR6, UP0, UPT, UR6, 0x4, URZ ;  /* 0x0000000406067890 */ /* 0x002fc8000ff1e0ff */
[----:B------:R-:W-:Y:S02]  /*01e0*/  UIADD3.X UR7, UPT, UPT, URZ, UR7, URZ, UP0, !UPT ;  /* 0x00000007ff077290 */ /* 0x000fe400087fe4ff */
[----:B------:R-:W-:-:S04]  /*01f0*/  IMAD.U32 R4, RZ, RZ, UR6 ;  /* 0x00000006ff047e24 */ /* 0x000fc8000f8e00ff */
[----:B---3--:R-:W-:-:S07]  /*0200*/  IMAD.U32 R5, RZ, RZ, UR7 ;  /* 0x00000007ff057e24 */ /* 0x008fce000f8e00ff */
.L_x_15:
[----:B0-----:R0:W5:Y:S01]  /*0210*/  LDG.E R7, desc[UR8][R4.64+-0x4] ;  /* 0xfffffc0804077981 */ /* 0x001162000c1e1900 */
[----:B-12---:R-:W1:Y:S01]  /*0220*/  MUFU.RCP64H R9, R21 ;  /* 0x0000001500097308 */ /* 0x006e620000001800 */
[----:B------:R-:W-:Y:S01]  /*0230*/  IMAD.MOV.U32 R8, RZ, RZ, 0x1 ;  /* 0x00000001ff087424 */ /* 0x000fe200078e00ff */
[----:B------:R-:W-:Y:S05]  /*0240*/  BSSY.RECONVERGENT B0, `(.L_x_2) ;  /* 0x0000012000007945 */ /* 0x000fea0003800200 */
[----:B-1----:R-:W-:-:S08]  /*0250*/  DFMA R10, -R20, R8, 1 ;  /* 0x3ff00000140a742b */ /* 0x002fd00000000108 */
[----:B------:R-:W-:-:S08]  /*0260*/  DFMA R10, R10, R10, R10 ;  /* 0x0000000a0a0a722b */ /* 0x000fd0000000000a */
[----:B------:R-:W-:Y:S02]  /*0270*/  DFMA R8, R8, R10, R8 ;  /* 0x0000000a0808722b */ /* 0x000fe40000000008 */
[----:B------:R-:W-:-:S06]  /*0280*/  DMUL R10, R22, R2 ;  /* 0x00000002160a7228 */ /* 0x000fcc0000000000 */
[----:B------:R-:W-:-:S04]  /*0290*/  DFMA R12, -R20, R8, 1 ;  /* 0x3ff00000140c742b */ /* 0x000fc80000000108 */
[----:B------:R-:W-:-:S04]  /*02a0*/  FSETP.GEU.AND P1, PT, |R11|, 6.5827683646048100446e-37, PT ;  /* 0x036000000b00780b */ /* 0x000fc80003f2e200 */
[----:B------:R-:W-:-:S08]  /*02b0*/  DFMA R8, R8, R12, R8 ;  /* 0x0000000c0808722b */ /* 0x000fd00000000008 */
[----:B------:R-:W-:-:S08]  /*02c0*/  DMUL R12, R10, R8 ;  /* 0x000000080a0c7228 */ /* 0x000fd00000000000 */
[----:B------:R-:W-:-:S08]  /*02d0*/  DFMA R14, -R20, R12, R10 ;  /* 0x0000000c140e722b */ /* 0x000fd0000000010a */
[----:B------:R-:W-:-:S10]  /*02e0*/  DFMA R8, R8, R14, R12 ;  /* 0x0000000e0808722b */ /* 0x000fd4000000000c */
[----:B------:R-:W-:-:S05]  /*02f0*/  FFMA R6, RZ, R21, R9 ;  /* 0x00000015ff067223 */ /* 0x000fca0000000009 */
[----:B------:R-:W-:-:S13]  /*0300*/  FSETP.GT.AND P0, PT, |R6|, 1.469367938527859385e-39, PT ;  /* 0x001000000600780b */ /* 0x000fda0003f04200 */
[----:B0--3--:R-:W-:Y:S05]  /*0310*/  @P0 BRA P1, `(.L_x_3) ;  /* 0x0000000000100947 */ /* 0x009fea0000800000 */
[----:B------:R-:W-:Y:S01]  /*0320*/  IMAD.MOV.U32 R28, RZ, RZ, R20 ;  /* 0x000000ffff1c7224 */ /* 0x000fe200078e0014 */
[----:B------:R-:W-:Y:S01]  /*0330*/  MOV R16, 0x360 ;  /* 0x0000036000107802 */ /* 0x000fe20000000f00 */
[----:B------:R-:W-:-:S07]  /*0340*/  IMAD.MOV.U32 R9, RZ, RZ, R21 ;  /* 0x000000ffff097224 */ /* 0x000fce00078e0015 */
[----:B-----5:R-:W-:Y:S05]  /*0350*/  CALL.REL.NOINC `($__internal_0_$__cuda_sm20_div_rn_f64_full) ;  /* 0x0000001000247944 */ /* 0x020fea0003c00000 */
.L_x_3:
[----:B------:R-:W-:Y:S05]  /*0360*/  BSYNC.RECONVERGENT B0 ;  /* 0x0000000000007941 */ /* 0x000fea0003800200 */
.L_x_2:
[----:B------:R-:W-:Y:S01]  /*0370*/  DSETP.NEU.AND P0, PT, |R8|, +INF , PT ;  /* 0x7ff000000800742a */ /* 0x000fe20003f0d200 */
[----:B------:R-:W-:-:S13]  /*0380*/  BSSY.RECONVERGENT B0, `(.L_x_4) ;  /* 0x000001c000007945 */ /* 0x000fda0003800200 */
[----:B------:R-:W-:Y:S01]  /*0390*/  @!P0 DMUL R28, RZ, R8 ;  /* 0x00000008ff1c8228 */ /* 0x000fe20000000000 */
[----:B------:R-:W-:Y:S01]  /*03a0*/  @!P0 IMAD.MOV.U32 R25, RZ, RZ, 0x1 ;  /* 0x00000001ff198424 */ /* 0x000fe200078e00ff */
[----:B------:R-:W-:Y:S09]  /*03b0*/  @!P0 BRA `(.L_x_5) ;  /* 0x0000000000608947 */ /* 0x000ff20003800000 */
[----:B------:R-:W-:Y:S01]  /*03c0*/  UMOV UR6, 0x6dc9c883 ;  /* 0x6dc9c88300067882 */ /* 0x000fe20000000000 */
[----:B------:R-:W-:Y:S01]  /*03d0*/  UMOV UR7, 0x3fe45f30 ;  /* 0x3fe45f3000077882 */ /* 0x000fe20000000000 */
[C---:B------:R-:W-:Y:S01]  /*03e0*/  DSETP.GE.AND P0, PT, |R8|.reuse, 2.14748364800000000000e+09, PT ;  /* 0x41e000000800742a */ /* 0x040fe20003f06200 */
[----:B------:R-:W-:Y:S01]  /*03f0*/  BSSY.RECONVERGENT B1, `(.L_x_6) ;  /* 0x0000013000017945 */ /* 0x000fe20003800200 */
[----:B------:R-:W-:Y:S01]  /*0400*/  DMUL R10, R8, UR6 ;  /* 0x00000006080a7c28 */ /* 0x000fe20008000000 */
[----:B------:R-:W-:Y:S01]  /*0410*/  UMOV UR6, 0x54442d18 ;  /* 0x54442d1800067882 */ /* 0x000fe20000000000 */
[----:B------:R-:W-:-:S08]  /*0420*/  UMOV UR7, 0x3ff921fb ;  /* 0x3ff921fb00077882 */ /* 0x000fd00000000000 */
[----:B------:R-:W0:Y:S08]  /*0430*/  F2I.F64 R10, R10 ;  /* 0x0000000a000a7311 */ /* 0x000e300000301100 */
[----:B0-----:R-:W0:Y:S02]  /*0440*/  I2F.F64 R28, R10 ;  /* 0x0000000a001c7312 */ /* 0x001e240000201c00 */
[----:B0-----:R-:W-:Y:S01]  /*0450*/  DFMA R12, R28, -UR6, R8 ;  /* 0x800000061c0c7c2b */ /* 0x001fe20008000008 */
[----:B------:R-:W-:Y:S01]  /*0460*/  UMOV UR6, 0x33145c00 ;  /* 0x33145c0000067882 */ /* 0x000fe20000000000 */
[----:B------:R-:W-:-:S06]  /*0470*/  UMOV UR7, 0x3c91a626 ;  /* 0x3c91a62600077882 */ /* 0x000fcc0000000000 */
[----:B------:R-:W-:Y:S01]  /*0480*/  DFMA R12, R28, -UR6, R12 ;  /* 0x800000061c0c7c2b */ /* 0x000fe2000800000c */
[----:B------:R-:W-:Y:S01]  /*0490*/  UMOV UR6, 0x252049c0 ;  /* 0x252049c000067882 */ /* 0x000fe20000000000 */
[----:B------:R-:W-:-:S06]  /*04a0*/  UMOV UR7, 0x397b839a ;  /* 0x397b839a00077882 */ /* 0x000fcc0000000000 */
[----:B------:R-:W-:Y:S01]  /*04b0*/  DFMA R28, R28, -UR6, R12 ;  /* 0x800000061c1c7c2b */ /* 0x000fe2000800000c */
[----:B------:R-:W-:Y:S10]  /*04c0*/  @!P0 BRA `(.L_x_7) ;  /* 0x0000000000148947 */ /* 0x000ff40003800000 */
[----:B------:R-:W-:Y:S01]  /*04d0*/  IMAD.MOV.U32 R18, RZ, RZ, R8 ;  /* 0x000000ffff127224 */ /* 0x000fe200078e0008 */
[----:B------:R-:W-:-:S07]  /*04e0*/  MOV R8, 0x500 ;  /* 0x0000050000087802 */ /* 0x000fce0000000f00 */
[----:B-----5:R-:W-:Y:S05]  /*04f0*/  CALL.REL.NOINC `($_Z7fourierPiS_i$__internal_trig_reduction_slowpathd) ;  /* 0x00000014002c7944 */ /* 0x020fea0003c00000 */
[----:B------:R-:W-:Y:S02]  /*0500*/  IMAD.MOV.U32 R28, RZ, RZ, R18 ;  /* 0x000000ffff1c7224 */ /* 0x000fe400078e0012 */
[----:B------:R-:W-:-:S07]  /*0510*/  IMAD.MOV.U32 R29, RZ, RZ, R19 ;  /* 0x000000ffff1d7224 */ /* 0x000fce00078e0013 */
.L_x_7:
[----:B------:R-:W-:Y:S05]  /*0520*/  BSYNC.RECONVERGENT B1 ;  /* 0x0000000000017941 */ /* 0x000fea0003800200 */
.L_x_6:
[----:B------:R-:W-:-:S07]  /*0530*/  VIADD R25, R10, 0x1 ;  /* 0x000000010a197836 */ /* 0x000fce0000000000 */
.L_x_5:
[----:B------:R-:W-:Y:S05]  /*0540*/  BSYNC.RECONVERGENT B0 ;  /* 0x0000000000007941 */ /* 0x000fea0003800200 */
.L_x_4:
[----:B------:R-:W-:-:S05]  /*0550*/  IMAD.SHL.U32 R6, R25, 0x40, RZ ;  /* 0x0000004019067824 */ /* 0x000fca00078e00ff */
[----:B------:R-:W-:-:S04]  /*0560*/  LOP3.LUT R6, R6, 0x40, RZ, 0xc0, !PT ;  /* 0x0000004006067812 */ /* 0x000fc800078ec0ff */
[----:B------:R-:W-:-:S05]  /*0570*/  IADD3 R30, P0, PT, R6, UR10, RZ ;  /* 0x0000000a061e7c10 */ /* 0x000fca000ff1e0ff */
[----:B------:R-:W-:-:S05]  /*0580*/  IMAD.X R31, RZ, RZ, UR11, P0 ;  /* 0x0000000bff1f7e24 */ /* 0x000fca00080e06ff */
[----:B------:R-:W2:Y:S01]  /*0590*/  LDG.E.128.CONSTANT R8, desc[UR8][R30.64] ;  /* 0x000000081e087981 */ /* 0x000ea2000c1e9d00 */
[----:B------:R-:W-:Y:S01]  /*05a0*/  LOP3.LUT R6, R25, 0x1, RZ, 0xc0, !PT ;  /* 0x0000000119067812 */ /* 0x000fe200078ec0ff */
[----:B------:R-:W-:Y:S01]  /*05b0*/  IMAD.MOV.U32 R12, RZ, RZ, 0x20fd8164 ;  /* 0x20fd8164ff0c7424 */ /* 0x000fe200078e00ff */
[----:B------:R-:W-:Y:S01]  /*05c0*/  DMUL R26, R28, R28 ;  /* 0x0000001c1c1a7228 */ /* 0x000fe20000000000 */
[----:B------:R-:W3:Y:S01]  /*05d0*/  LDG.E.128.CONSTANT R16, desc[UR8][R30.64+0x20] ;  /* 0x000020081e107981 */ /* 0x000ee2000c1e9d00 */
[----:B------:R-:W-:Y:S01]  /*05e0*/  ISETP.NE.U32.AND P0, PT, R6, 0x1, PT ;  /* 0x000000010600780c */ /* 0x000fe20003f05070 */
[----:B------:R-:W-:-:S03]  /*05f0*/  IMAD.MOV.U32 R6, RZ, RZ, 0x3da8ff83 ;  /* 0x3da8ff83ff067424 */ /* 0x000fc600078e00ff */
[----:B------:R-:W-:Y:S02]  /*0600*/  FSEL R12, R12, -8.06006814911005101289e+34, !P0 ;  /* 0xf9785eba0c0c7808 */ /* 0x000fe40004000000 */
[----:B------:R-:W-:Y:S02]  /*0610*/  FSEL R13, -R6, 0.11223486810922622681, !P0 ;  /* 0x3de5db65060d7808 */ /* 0x000fe40004000100 */
[----:B------:R0:W5:Y:S04]  /*0620*/  LDG.E R6, desc[UR8][R4.64] ;  /* 0x0000000804067981 */ /* 0x000168000c1e1900 */
[C---:B--2---:R-:W-:Y:S01]  /*0630*/  DFMA R8, R26.reuse, R12, R8 ;  /* 0x0000000c1a08722b */ /* 0x044fe20000000008 */
[----:B------:R-:W2:Y:S07]  /*0640*/  LDG.E.128.CONSTANT R12, desc[UR8][R30.64+0x10] ;  /* 0x000010081e0c7981 */ /* 0x000eae000c1e9d00 */
[C---:B------:R-:W-:Y:S01]  /*0650*/  DFMA R8, R26.reuse, R8, R10 ;  /* 0x000000081a08722b */ /* 0x040fe2000000000a */
[----:B------:R-:W-:Y:S01]  /*0660*/  UIADD3 UR6, UPT, UPT, UR4, 0x1, URZ ;  /* 0x0000000104067890 */ /* 0x000fe2000fffe0ff */
[----:B------:R-:W-:Y:S06]  /*0670*/  BSSY.RECONVERGENT B0, `(.L_x_8) ;  /* 0x0000029000007945 */ /* 0x000fec0003800200 */
[----:B--2---:R-:W-:-:S02]  /*0680*/  DFMA R12, R26, R8, R12 ;  /* 0x000000081a0c722b */ /* 0x004fc4000000000c */
[----:B------:R-:W1:Y:S01]  /*0690*/  MUFU.RCP64H R9, R21 ;  /* 0x0000001500097308 */ /* 0x000e620000001800 */
[----:B------:R-:W-:-:S06]  /*06a0*/  IMAD.MOV.U32 R8, RZ, RZ, 0x1 ;  /* 0x00000001ff087424 */ /* 0x000fcc00078e00ff */
[----:B-1----:R-:W-:-:S08]  /*06b0*/  DFMA R10, -R20, R8, 1 ;  /* 0x3ff00000140a742b */ /* 0x002fd00000000108 */
[----:B------:R-:W-:Y:S02]  /*06c0*/  DFMA R10, R10, R10, R10 ;  /* 0x0000000a0a0a722b */ /* 0x000fe4000000000a */
[----:B------:R-:W-:-:S06]  /*06d0*/  DFMA R12, R26, R12, R14 ;  /* 0x0000000c1a0c722b */ /* 0x000fcc000000000e */
[----:B------:R-:W-:Y:S01]  /*06e0*/  DFMA R10, R8, R10, R8 ;  /* 0x0000000a080a722b */ /* 0x000fe20000000008 */
[----:B------:R-:W1:Y:S01]  /*06f0*/  I2F.F64.U32 R8, UR6 ;  /* 0x0000000600087d12 */ /* 0x000e620008201800 */
[----:B---3--:R-:W-:-:S06]  /*0700*/  DFMA R16, R26, R12, R16 ;  /* 0x0000000c1a10722b */ /* 0x008fcc0000000010 */
[----:B------:R-:W-:Y:S02]  /*0710*/  DFMA R12, -R20, R10, 1 ;  /* 0x3ff00000140c742b */ /* 0x000fe4000000010a */
[----:B------:R-:W-:-:S06]  /*0720*/  DFMA R16, R26, R16, R18 ;  /* 0x000000101a10722b */ /* 0x000fcc0000000012 */
[----:B------:R-:W-:Y:S02]  /*0730*/  DFMA R12, R10, R12, R10 ;  /* 0x0000000c0a0c722b */ /* 0x000fe4000000000a */
[----:B-1----:R-:W-:Y:S02]  /*0740*/  DMUL R8, R22, R8 ;  /* 0x0000000816087228 */ /* 0x002fe40000000000 */
[----:B------:R-:W-:Y:S02]  /*0750*/  DFMA R28, R16, R28, R28 ;  /* 0x0000001c101c722b */ /* 0x000fe4000000001c */
[----:B------:R-:W-:-:S04]  /*0760*/  DFMA R16, R26, R16, 1 ;  /* 0x3ff000001a10742b */ /* 0x000fc80000000010 */
[----:B------:R-:W-:-:S08]  /*0770*/  DMUL R10, R12, R8 ;  /* 0x000000080c0a7228 */ /* 0x000fd00000000000 */
[----:B------:R-:W-:Y:S01]  /*0780*/  DFMA R14, -R20, R10, R8 ;  /* 0x0000000a140e722b */ /* 0x000fe20000000108 */
[----:B------:R-:W-:Y:S02]  /*0790*/  FSEL R16, R16, R28, !P0 ;  /* 0x0000001c10107208 */ /* 0x000fe40004000000 */
[----:B------:R-:W-:Y:S01]  /*07a0*/  FSEL R17, R17, R29, !P0 ;  /* 0x0000001d11117208 */ /* 0x000fe20004000000 */
[----:B-----5:R-:W-:Y:S04]  /*07b0*/  I2F.F64 R18, R7 ;  /* 0x0000000700127312 */ /* 0x020fe80000201c00 */
[----:B------:R-:W-:Y:S02]  /*07c0*/  DFMA R10, R12, R14, R10 ;  /* 0x0000000e0c0a722b */ /* 0x000fe4000000000a */
[----:B------:R-:W-:-:S02]  /*07d0*/  DADD R12, RZ, -R16 ;  /* 0x00000000ff0c7229 */ /* 0x000fc40000000810 */
[----:B------:R-:W1:Y:S01]  /*07e0*/  I2F.F64 R14, R24 ;  /* 0x00000018000e7312 */ /* 0x000e620000201c00 */
[----:B------:R-:W-:-:S07]  /*07f0*/  LOP3.LUT P0, RZ, R25, 0x2, RZ, 0xc0, !PT ;  /* 0x0000000219ff7812 */ /* 0x000fce000780c0ff */
[----:B------:R-:W-:Y:S02]  /*0800*/  FSEL R12, R16, R12, !P0 ;  /* 0x0000000c100c7208 */ /* 0x000fe40004000000 */
[----:B------:R-:W-:-:S06]  /*0810*/  FSEL R13, R17, R13, !P0 ;  /* 0x0000000d110d7208 */ /* 0x000fcc0004000000 */
[----:B-1----:R-:W-:Y:S01]  /*0820*/  DFMA R14, R18, R12, R14 ;  /* 0x0000000c120e722b */ /* 0x002fe2000000000e */
[----:B------:R-:W-:Y:S01]  /*0830*/  FFMA R12, RZ, R21, R11 ;  /* 0x00000015ff0c7223 */ /* 0x000fe2000000000b */
[----:B------:R-:W-:-:S04]  /*0840*/  FSETP.GEU.AND P1, PT, |R9|, 6.5827683646048100446e-37, PT ;  /* 0x036000000900780b */ /* 0x000fc80003f2e200 */
[----:B------:R-:W-:Y:S01]  /*0850*/  FSETP.GT.AND P0, PT, |R12|, 1.469367938527859385e-39, PT ;  /* 0x001000000c00780b */ /* 0x000fe20003f04200 */
[----:B------:R0:W1:-:S12]  /*0860*/  F2I.F64.TRUNC R25, R14 ;  /* 0x0000000e00197311 */ /* 0x000058000030d100 */
[----:B0-----:R-:W-:Y:S05]  /*0870*/  @P0 BRA P1, `(.L_x_9) ;  /* 0x0000000000200947 */ /* 0x001fea0000800000 */
[----:B------:R-:W-:Y:S01]  /*0880*/  IMAD.MOV.U32 R11, RZ, RZ, R9 ;  /* 0x000000ffff0b7224 */ /* 0x000fe200078e0009 */
[----:B------:R-:W-:Y:S01]  /*0890*/  MOV R16, 0x8e0 ;  /* 0x000008e000107802 */ /* 0x000fe20000000f00 */
[----:B------:R-:W-:Y:S02]  /*08a0*/  IMAD.MOV.U32 R10, RZ, RZ, R8 ;  /* 0x000000ffff0a7224 */ /* 0x000fe400078e0008 */
[----:B------:R-:W-:Y:S02]  /*08b0*/  IMAD.MOV.U32 R28, RZ, RZ, R20 ;  /* 0x000000ffff1c7224 */ /* 0x000fe400078e0014 */
[----:B------:R-:W-:-:S07]  /*08c0*/  IMAD.MOV.U32 R9, RZ, RZ, R21 ;  /* 0x000000ffff097224 */ /* 0x000fce00078e0015 */
[----:B-1----:R-:W-:Y:S05]  /*08d0*/  CALL.REL.NOINC `($__internal_0_$__cuda_sm20_div_rn_f64_full) ;  /* 0x0000000800c47944 */ /* 0x002fea0003c00000 */
[----:B------:R-:W-:Y:S02]  /*08e0*/  IMAD.MOV.U32 R10, RZ, RZ, R8 ;  /* 0x000000ffff0a7224 */ /* 0x000fe400078e0008 */
[----:B------:R-:W-:-:S07]  /*08f0*/  IMAD.MOV.U32 R11, RZ, RZ, R9 ;  /* 0x000000ffff0b7224 */ /* 0x000fce00078e0009 */
.L_x_9:
[----:B------:R-:W-:Y:S05]  /*0900*/  BSYNC.RECONVERGENT B0 ;  /* 0x0000000000007941 */ /* 0x000fea0003800200 */
.L_x_8:
[----:B------:R-:W-:Y:S01]  /*0910*/  DSETP.NEU.AND P0, PT, |R10|, +INF , PT ;  /* 0x7ff000000a00742a */ /* 0x000fe20003f0d200 */
[----:B------:R-:W-:-:S13]  /*0920*/  BSSY.RECONVERGENT B0, `(.L_x_10) ;  /* 0x000001f000007945 */ /* 0x000fda0003800200 */
[----:B------:R-:W-:Y:S05]  /*0930*/  @!P0 BRA `(.L_x_11) ;  /* 0x00000000006c8947 */ /* 0x000fea0003800000 */
[----:B------:R-:W-:Y:S01]  /*0940*/  UMOV UR6, 0x6dc9c883 ;  /* 0x6dc9c88300067882 */ /* 0x000fe20000000000 */
[----:B------:R-:W-:Y:S01]  /*0950*/  UMOV UR7, 0x3fe45f30 ;  /* 0x3fe45f3000077882 */ /* 0x000fe20000000000 */
[C---:B------:R-:W-:Y:S01]  /*0960*/  DSETP.GE.AND P0, PT, |R10|.reuse, 2.14748364800000000000e+09, PT ;  /* 0x41e000000a00742a */ /* 0x040fe20003f06200 */
[----:B------:R-:W-:Y:S01]  /*0970*/  BSSY.RECONVERGENT B1, `(.L_x_12) ;  /* 0x0000015000017945 */ /* 0x000fe20003800200 */
[----:B------:R-:W-:Y:S01]  /*0980*/  DMUL R8, R10, UR6 ;  /* 0x000000060a087c28 */ /* 0x000fe20008000000 */
[----:B------:R-:W-:Y:S01]  /*0990*/  UMOV UR6, 0x54442d18 ;  /* 0x54442d1800067882 */ /* 0x000fe20000000000 */
[----:B------:R-:W-:-:S04]  /*09a0*/  UMOV UR7, 0x3ff921fb ;  /* 0x3ff921fb00077882 */ /* 0x000fc80000000000 */
        /* <DEDUP_REMOVED lines=11> */
[----:B------:R-:W-:Y:S01]  /*0a60*/  MOV R8, 0xa90 ;  /* 0x00000a9000087802 */ /* 0x000fe20000000f00 */
[----:B------:R-:W-:-:S07]  /*0a70*/  IMAD.MOV.U32 R9, RZ, RZ, R11 ;  /* 0x000000ffff097224 */ /* 0x000fce00078e000b */
[----:B-1----:R-:W-:Y:S05]  /*0a80*/  CALL.REL.NOINC `($_Z7fourierPiS_i$__internal_trig_reduction_slowpathd) ;  /* 0x0000000c00c87944 */ /* 0x002fea0003c00000 */
[----:B------:R-:W-:Y:S02]  /*0a90*/  IMAD.MOV.U32 R7, RZ, RZ, R10 ;  /* 0x000000ffff077224 */ /* 0x000fe400078e000a */
[----:B------:R-:W-:Y:S02]  /*0aa0*/  IMAD.MOV.U32 R28, RZ, RZ, R18 ;  /* 0x000000ffff1c7224 */ /* 0x000fe400078e0012 */
[----:B------:R-:W-:-:S07]  /*0ab0*/  IMAD.MOV.U32 R29, RZ, RZ, R19 ;  /* 0x000000ffff1d7224 */ /* 0x000fce00078e0013 */
.L_x_13:
[----:B------:R-:W-:Y:S05]  /*0ac0*/  BSYNC.RECONVERGENT B1 ;  /* 0x0000000000017941 */ /* 0x000fea0003800200 */
.L_x_12:
[----:B------:R-:W-:Y:S01]  /*0ad0*/  VIADD R7, R7, 0x1 ;  /* 0x0000000107077836 */ /* 0x000fe20000000000 */
[----:B------:R-:W-:Y:S06]  /*0ae0*/  BRA `(.L_x_14) ;  /* 0x0000000000087947 */ /* 0x000fec0003800000 */
.L_x_11:
[----:B------:R-:W-:Y:S01]  /*0af0*/  DMUL R28, RZ, R10 ;  /* 0x0000000aff1c7228 */ /* 0x000fe20000000000 */
[----:B------:R-:W-:-:S10]  /*0b00*/  IMAD.MOV.U32 R7, RZ, RZ, 0x1 ;  /* 0x00000001ff077424 */ /* 0x000fd400078e00ff */
.L_x_14:
[----:B------:R-:W-:Y:S05]  /*0b10*/  BSYNC.RECONVERGENT B0 ;  /* 0x0000000000007941 */ /* 0x000fea0003800200 */
.L_x_10:
        /* <DEDUP_REMOVED lines=8> */
[----:B------:R-:W-:Y:S01]  /*0ba0*/  IMAD.MOV.U32 R14, RZ, RZ, 0x3da8ff83 ;  /* 0x3da8ff83ff0e7424 */ /* 0x000fe200078e00ff */
[----:B------:R-:W-:Y:S01]  /*0bb0*/  ISETP.NE.U32.AND P0, PT, R12, 0x1, PT ;  /* 0x000000010c00780c */ /* 0x000fe20003f05070 */
[----:B------:R-:W3:Y:S03]  /*0bc0*/  LDG.E.128.CONSTANT R16, desc[UR8][R30.64+0x20] ;  /* 0x000020081e107981 */ /* 0x000ee6000c1e9d00 */
[----:B------:R-:W-:Y:S02]  /*0bd0*/  FSEL R12, R13, -8.06006814911005101289e+34, !P0 ;  /* 0xf9785eba0d0c7808 */ /* 0x000fe40004000000 */
[----:B------:R-:W-:-:S06]  /*0be0*/  FSEL R13, -R14, 0.11223486810922622681, !P0 ;  /* 0x3de5db650e0d7808 */ /* 0x000fcc0004000100 */
[C---:B--2---:R-:W-:Y:S01]  /*0bf0*/  DFMA R8, R26.reuse, R12, R8 ;  /* 0x0000000c1a08722b */ /* 0x044fe20000000008 */
[----:B------:R-:W2:Y:S07]  /*0c00*/  LDG.E.128.CONSTANT R12, desc[UR8][R30.64+0x10] ;  /* 0x000010081e0c7981 */ /* 0x000eae000c1e9d00 */
[----:B------:R-:W-:Y:S01]  /*0c10*/  DFMA R8, R26, R8, R10 ;  /* 0x000000081a08722b */ /* 0x000fe2000000000a */
[----:B------:R-:W-:Y:S01]  /*0c20*/  I2F.F64 R10, R6 ;  /* 0x00000006000a7312 */ /* 0x000fe20000201c00 */
[----:B------:R-:W-:-:S04]  /*0c30*/  UIADD3 UR5, UPT, UPT, UR5, 0x2, URZ ;  /* 0x0000000205057890 */ /* 0x000fc8000fffe0ff */
[----:B------:R-:W-:Y:S01]  /*0c40*/  UISETP.NE.AND UP0, UPT, UR5, URZ, UPT ;  /* 0x000000ff0500728c */ /* 0x000fe2000bf05270 */
[----:B------:R-:W-:Y:S01]  /*0c50*/  DADD R2, R2, 2 ;  /* 0x4000000002027429 */ /* 0x000fe20000000000 */
[----:B------:R-:W-:Y:S01]  /*0c60*/  UIADD3 UR4, UPT, UPT, UR4, 0x2, URZ ;  /* 0x0000000204047890 */ /* 0x000fe2000fffe0ff */
[----:B--2---:R-:W-:-:S08]  /*0c70*/  DFMA R8, R26, R8, R12 ;  /* 0x000000081a08722b */ /* 0x004fd0000000000c */
[----:B------:R-:W-:-:S08]  /*0c80*/  DFMA R8, R26, R8, R14 ;  /* 0x000000081a08722b */ /* 0x000fd0000000000e */
[----:B---3--:R-:W-:-:S08]  /*0c90*/  DFMA R8, R26, R8, R16 ;  /* 0x000000081a08722b */ /* 0x008fd00000000010 */
[----:B------:R-:W-:-:S08]  /*0ca0*/  DFMA R8, R26, R8, R18 ;  /* 0x000000081a08722b */ /* 0x000fd00000000012 */
[----:B------:R-:W-:Y:S02]  /*0cb0*/  DFMA R28, R8, R28, R28 ;  /* 0x0000001c081c722b */ /* 0x000fe4000000001c */
[----:B------:R-:W-:Y:S01]  /*0cc0*/  DFMA R8, R26, R8, 1 ;  /* 0x3ff000001a08742b */ /* 0x000fe20000000008 */
[----:B-1----:R-:W0:Y:S09]  /*0cd0*/  I2F.F64 R12, R25 ;  /* 0x00000019000c7312 */ /* 0x002e320000201c00 */
[----:B------:R-:W-:-:S02]  /*0ce0*/  FSEL R14, R8, R28, !P0 ;  /* 0x0000001c080e7208 */ /* 0x000fc40004000000 */
[----:B------:R-:W-:-:S06]  /*0cf0*/  FSEL R15, R9, R29, !P0 ;  /* 0x0000001d090f7208 */ /* 0x000fcc0004000000 */
[----:B------:R-:W-:Y:S01]  /*0d00*/  DADD R8, RZ, -R14 ;  /* 0x00000000ff087229 */ /* 0x000fe2000000080e */
[----:B------:R-:W-:-:S09]  /*0d10*/  LOP3.LUT P0, RZ, R7, 0x2, RZ, 0xc0, !PT ;  /* 0x0000000207ff7812 */ /* 0x000fd2000780c0ff */
[----:B------:R-:W-:Y:S02]  /*0d20*/  FSEL R8, R14, R8, !P0 ;  /* 0x000000080e087208 */ /* 0x000fe40004000000 */
[----:B------:R-:W-:-:S06]  /*0d30*/  FSEL R9, R15, R9, !P0 ;  /* 0x000000090f097208 */ /* 0x000fcc0004000000 */
[----:B0-----:R-:W-:-:S06]  /*0d40*/  DFMA R10, R10, R8, R12 ;  /* 0x000000080a0a722b */ /* 0x001fcc000000000c */
[----:B------:R1:W3:Y:S01]  /*0d50*/  F2I.F64.TRUNC R24, R10 ;  /* 0x0000000a00187311 */ /* 0x0002e2000030d100 */
[----:B------:R-:W-:-:S05]  /*0d60*/  IADD3 R4, P0, PT, R4, 0x8, RZ ;  /* 0x0000000804047810 */ /* 0x000fca0007f1e0ff */
[----:B------:R-:W-:Y:S01]  /*0d70*/  IMAD.X R5, RZ, RZ, R5, P0 ;  /* 0x000000ffff057224 */ /* 0x000fe200000e0605 */
[----:B------:R-:W-:Y:S07]  /*0d80*/  BRA.U UP0, `(.L_x_15) ;  /* 0xfffffff500207547 */ /* 0x000fee000b83ffff */
[----:B------:R-:W0:Y:S01]  /*0d90*/  LDCU UR4, c[0x0][0x390] ;  /* 0x00007200ff0477ac */ /* 0x000e220008000800 */
[----:B---3--:R3:W4:Y:S01]  /*0da0*/  I2F.F64 R4, R24 ;  /* 0x0000001800047312 */ /* 0x0087220000201c00 */
[----:B0-----:R-:W-:-:S06]  /*0db0*/  ULOP3.LUT UR5, UR4, 0x7ffffffe, URZ, 0xc0, !UPT ;  /* 0x7ffffffe04057892 */ /* 0x001fcc000f8ec0ff */
[----:B---34-:R-:W-:-:S07]  /*0dc0*/  IMAD.U32 R13, RZ, RZ, UR5 ;  /* 0x00000005ff0d7e24 */ /* 0x018fce000f8e00ff */
.L_x_1:
[----:B------:R-:W-:-:S04]  /*0dd0*/  ULOP3.LUT UR5, UR4, 0x1, URZ, 0xc0, !UPT ;  /* 0x0000000104057892 */ /* 0x000fc8000f8ec0ff */
[----:B------:R-:W-:-:S09]  /*0de0*/  UISETP.NE.U32.AND UP0, UPT, UR5, 0x1, UPT ;  /* 0x000000010500788c */ /* 0x000fd2000bf05070 */
[----:B------:R-:W-:Y:S05]  /*0df0*/  BRA.U UP0, `(.L_x_0) ;  /* 0x00000005006c7547 */ /* 0x000fea000b800000 */
[----:B--2---:R-:W2:Y:S01]  /*0e00*/  MUFU.RCP64H R9, R21 ;  /* 0x0000001500097308 */ /* 0x004ea20000001800 */
[----:B------:R-:W-:Y:S01]  /*0e10*/  IMAD.MOV.U32 R8, RZ, RZ, 0x1 ;  /* 0x00000001ff087424 */ /* 0x000fe200078e00ff */
[----:B------:R-:W3:Y:S05]  /*0e20*/  LDC.64 R2, c[0x0][0x380] ;  /* 0x0000e000ff027b82 */ /* 0x000eea0000000a00 */
[----:B--2---:R-:W-:-:S08]  /*0e30*/  DFMA R6, -R20, R8, 1 ;  /* 0x3ff000001406742b */ /* 0x004fd00000000108 */
[----:B-1----:R-:W-:Y:S01]  /*0e40*/  DFMA R10, R6, R6, R6 ;  /* 0x00000006060a722b */ /* 0x002fe20000000006 */
[----:B---3--:R-:W-:Y:S01]  /*0e50*/  IMAD.WIDE.U32 R2, R13, 0x4, R2 ;  /* 0x000000040d027825 */ /* 0x008fe200078e0002 */
[----:B------:R-:W1:Y:S05]  /*0e60*/  I2F.F64.U32 R6, R13 ;  /* 0x0000000d00067312 */ /* 0x000e6a0000201800 */
[----:B0-----:R0:W5:Y:S01]  /*0e70*/  LDG.E R2, desc[UR8][R2.64] ;  /* 0x0000000802027981 */ /* 0x001162000c1e1900 */
[----:B------:R-:W-:Y:S01]  /*0e80*/  DFMA R10, R8, R10, R8 ;  /* 0x0000000a080a722b */ /* 0x000fe20000000008 */
[----:B------:R-:W-:Y:S07]  /*0e90*/  BSSY.RECONVERGENT B0, `(.L_x_16) ;  /* 0x0000011000007945 */ /* 0x000fee0003800200 */
[----:B------:R-:W-:-:S02]  /*0ea0*/  DFMA R8, -R20, R10, 1 ;  /* 0x3ff000001408742b */ /* 0x000fc4000000010a */
[----:B-1----:R-:W-:-:S06]  /*0eb0*/  DMUL R22, R22, R6 ;  /* 0x0000000616167228 */ /* 0x002fcc0000000000 */
[----:B------:R-:W-:-:S04]  /*0ec0*/  DFMA R10, R10, R8, R10 ;  /* 0x000000080a0a722b */ /* 0x000fc8000000000a */
[----:B------:R-:W-:-:S04]  /*0ed0*/  FSETP.GEU.AND P1, PT, |R23|, 6.5827683646048100446e-37, PT ;  /* 0x036000001700780b */ /* 0x000fc80003f2e200 */
[----:B------:R-:W-:-:S08]  /*0ee0*/  DMUL R8, R10, R22 ;  /* 0x000000160a087228 */ /* 0x000fd00000000000 */
[----:B------:R-:W-:-:S08]  /*0ef0*/  DFMA R6, -R20, R8, R22 ;  /* 0x000000081406722b */ /* 0x000fd00000000116 */
[----:B------:R-:W-:-:S10]  /*0f00*/  DFMA R8, R10, R6, R8 ;  /* 0x000000060a08722b */ /* 0x000fd40000000008 */
[----:B0-----:R-:W-:-:S05]  /*0f10*/  FFMA R3, RZ, R21, R9 ;  /* 0x00000015ff037223 */ /* 0x001fca0000000009 */
[----:B------:R-:W-:-:S13]  /*0f20*/  FSETP.GT.AND P0, PT, |R3|, 1.469367938527859385e-39, PT ;  /* 0x001000000300780b */ /* 0x000fda0003f04200 */
[----:B------:R-:W-:Y:S05]  /*0f30*/  @P0 BRA P1, `(.L_x_17) ;  /* 0x0000000000180947 */ /* 0x000fea0000800000 */
[----:B------:R-:W-:Y:S01]  /*0f40*/  IMAD.MOV.U32 R10, RZ, RZ, R22 ;  /* 0x000000ffff0a7224 */ /* 0x000fe200078e0016 */
[----:B------:R-:W-:Y:S01]  /*0f50*/  MOV R16, 0xfa0 ;  /* 0x00000fa000107802 */ /* 0x000fe20000000f00 */
[----:B------:R-:W-:Y:S02]  /*0f60*/  IMAD.MOV.U32 R11, RZ, RZ, R23 ;  /* 0x000000ffff0b7224 */ /* 0x000fe400078e0017 */
[----:B------:R-:W-:Y:S02]  /*0f70*/  IMAD.MOV.U32 R28, RZ, RZ, R20 ;  /* 0x000000ffff1c7224 */ /* 0x000fe400078e0014 */
[----:B------:R-:W-:-:S07]  /*0f80*/  IMAD.MOV.U32 R9, RZ, RZ, R21 ;  /* 0x000000ffff097224 */ /* 0x000fce00078e0015 */
[----:B-----5:R-:W-:Y:S05]  /*0f90*/  CALL.REL.NOINC `($__internal_0_$__cuda_sm20_div_rn_f64_full) ;  /* 0x0000000400147944 */ /* 0x020fea0003c00000 */
.L_x_17:
[----:B------:R-:W-:Y:S05]  /*0fa0*/  BSYNC.RECONVERGENT B0 ;  /* 0x0000000000007941 */ /* 0x000fea0003800200 */
.L_x_16:
        /* <DEDUP_REMOVED lines=24> */
[----:B------:R-:W-:Y:S02]  /*1130*/  IMAD.MOV.U32 R6, RZ, RZ, R18 ;  /* 0x000000ffff067224 */ /* 0x000fe400078e0012 */
[----:B------:R-:W-:-:S07]  /*1140*/  IMAD.MOV.U32 R7, RZ, RZ, R19 ;  /* 0x000000ffff077224 */ /* 0x000fce00078e0013 */
.L_x_21:
[----:B------:R-:W-:Y:S05]  /*1150*/  BSYNC.RECONVERGENT B1 ;  /* 0x0000000000017941 */ /* 0x000fea0003800200 */
.L_x_20:
[----:B------:R-:W-:Y:S01]  /*1160*/  VIADD R3, R3, 0x1 ;  /* 0x0000000103037836 */ /* 0x000fe20000000000 */
[----:B------:R-:W-:Y:S06]  /*1170*/  BRA `(.L_x_22) ;  /* 0x0000000000087947 */ /* 0x000fec0003800000 */
.L_x_19:
[----:B------:R-:W-:Y:S01]  /*1180*/  DMUL R6, RZ, R8 ;  /* 0x00000008ff067228 */ /* 0x000fe20000000000 */
[----:B------:R-:W-:-:S10]  /*1190*/  IMAD.MOV.U32 R3, RZ, RZ, 0x1 ;  /* 0x00000001ff037424 */ /* 0x000fd400078e00ff */
.L_x_22:
[----:B------:R-:W-:Y:S05]  /*11a0*/  BSYNC.RECONVERGENT B0 ;  /* 0x0000000000007941 */ /* 0x000fea0003800200 */
.L_x_18:
[----:B------:R-:W0:Y:S01]  /*11b0*/  LDCU.64 UR6, c[0x4][0x8] ;  /* 0x01000100ff0677ac */ /* 0x000e220008000a00 */
[----:B------:R-:W-:-:S05]  /*11c0*/  IMAD.SHL.U32 R8, R3, 0x40, RZ ;  /* 0x0000004003087824 */ /* 0x000fca00078e00ff */
[----:B------:R-:W-:-:S04]  /*11d0*/  LOP3.LUT R8, R8, 0x40, RZ, 0xc0, !PT ;  /* 0x0000004008087812 */ /* 0x000fc800078ec0ff */
[----:B0-----:R-:W-:-:S05]  /*11e0*/  IADD3 R22, P0, PT, R8, UR6, RZ ;  /* 0x0000000608167c10 */ /* 0x001fca000ff1e0ff */
[----:B------:R-:W-:-:S05]  /*11f0*/  IMAD.X R23, RZ, RZ, UR7, P0 ;  /* 0x00000007ff177e24 */ /* 0x000fca00080e06ff */
[----:B------:R-:W2:Y:S04]  /*1200*/  LDG.E.128.CONSTANT R8, desc[UR8][R22.64] ;  /* 0x0000000816087981 */ /* 0x000ea8000c1e9d00 */
[----:B------:R-:W3:Y:S04]  /*1210*/  LDG.E.128.CONSTANT R12, desc[UR8][R22.64+0x10] ;  /* 0x00001008160c7981 */ /* 0x000ee8000c1e9d00 */
[----:B------:R-:W4:Y:S01]  /*1220*/  LDG.E.128.CONSTANT R16, desc[UR8][R22.64+0x20] ;  /* 0x0000200816107981 */ /* 0x000f22000c1e9d00 */
[----:B------:R-:W-:Y:S01]  /*1230*/  LOP3.LUT R20, R3, 0x1, RZ, 0xc0, !PT ;  /* 0x0000000103147812 */ /* 0x000fe200078ec0ff */
[----:B------:R-:W-:-:S02]  /*1240*/  IMAD.MOV.U32 R24, RZ, RZ, 0x20fd8164 ;  /* 0x20fd8164ff187424 */ /* 0x000fc400078e00ff */
[----:B------:R-:W-:Y:S01]  /*1250*/  IMAD.MOV.U32 R25, RZ, RZ, 0x3da8ff83 ;  /* 0x3da8ff83ff197424 */ /* 0x000fe200078e00ff */
[----:B------:R-:W-:Y:S01]  /*1260*/  ISETP.NE.U32.AND P0, PT, R20, 0x1, PT ;  /* 0x000000011400780c */ /* 0x000fe20003f05070 */
[----:B------:R-:W-:-:S03]  /*1270*/  DMUL R20, R6, R6 ;  /* 0x0000000606147228 */ /* 0x000fc60000000000 */
[----:B------:R-:W-:Y:S02]  /*1280*/  FSEL R24, R24, -8.06006814911005101289e+34, !P0 ;  /* 0xf9785eba18187808 */ /* 0x000fe40004000000 */
[----:B------:R-:W-:-:S06]  /*1290*/  FSEL R25, -R25, 0.11223486810922622681, !P0 ;  /* 0x3de5db6519197808 */ /* 0x000fcc0004000100 */
[----:B--2---:R-:W-:-:S08]  /*12a0*/  DFMA R8, R20, R24, R8 ;  /* 0x000000181408722b */ /* 0x004fd00000000008 */
[----:B------:R-:W-:-:S08]  /*12b0*/  DFMA R8, R20, R8, R10 ;  /* 0x000000081408722b */ /* 0x000fd0000000000a */
[----:B---3--:R-:W-:-:S08]  /*12c0*/  DFMA R8, R20, R8, R12 ;  /* 0x000000081408722b */ /* 0x008fd0000000000c */
[----:B------:R-:W-:-:S08]  /*12d0*/  DFMA R8, R20, R8, R14 ;  /* 0x000000081408722b */ /* 0x000fd0000000000e */
[----:B----4-:R-:W-:-:S08]  /*12e0*/  DFMA R8, R20, R8, R16 ;  /* 0x000000081408722b */ /* 0x010fd00000000010 */
[----:B------:R-:W-:-:S08]  /*12f0*/  DFMA R8, R20, R8, R18 ;  /* 0x000000081408722b */ /* 0x000fd00000000012 */
[----:B------:R-:W-:Y:S02]  /*1300*/  DFMA R6, R8, R6, R6 ;  /* 0x000000060806722b */ /* 0x000fe40000000006 */
[----:B------:R-:W-:-:S10]  /*1310*/  DFMA R8, R20, R8, 1 ;  /* 0x3ff000001408742b */ /* 0x000fd40000000008 */
[----:B------:R-:W-:Y:S02]  /*1320*/  FSEL R10, R8, R6, !P0 ;  /* 0x00000006080a7208 */ /* 0x000fe40004000000 */
[----:B------:R-:W-:Y:S02]  /*1330*/  FSEL R11, R9, R7, !P0 ;  /* 0x00000007090b7208 */ /* 0x000fe40004000000 */
[----:B-----5:R-:W0:Y:S01]  /*1340*/  I2F.F64 R8, R2 ;  /* 0x0000000200087312 */ /* 0x020e220000201c00 */
[----:B------:R-:W-:-:S03]  /*1350*/  LOP3.LUT P0, RZ, R3, 0x2, RZ, 0xc0, !PT ;  /* 0x0000000203ff7812 */ /* 0x000fc6000780c0ff */
[----:B------:R-:W-:-:S10]  /*1360*/  DADD R6, RZ, -R10 ;  /* 0x00000000ff067229 */ /* 0x000fd4000000080a */
[----:B------:R-:W-:Y:S02]  /*1370*/  FSEL R6, R10, R6, !P0 ;  /* 0x000000060a067208 */ /* 0x000fe40004000000 */
[----:B------:R-:W-:-:S06]  /*1380*/  FSEL R7, R11, R7, !P0 ;  /* 0x000000070b077208 */ /* 0x000fcc0004000000 */
[----:B0-----:R-:W-:-:S06]  /*1390*/  DFMA R4, R8, R6, R4 ;  /* 0x000000060804722b */ /* 0x001fcc0000000004 */
[----:B------:R3:W4:Y:S05]  /*13a0*/  F2I.F64.TRUNC R24, R4 ;  /* 0x0000000400187311 */ /* 0x00072a000030d100 */
.L_x_0:
[----:B------:R-:W5:Y:S02]  /*13b0*/  LDC.64 R2, c[0x0][0x388] ;  /* 0x0000e200ff027b82 */ /* 0x000f640000000a00 */
[----:B-----5:R-:W-:-:S05]  /*13c0*/  IMAD.WIDE R2, R0, 0x4, R2 ;  /* 0x0000000400027825 */ /* 0x020fca00078e0202 */
[----:B0---4-:R-:W-:Y:S01]  /*13d0*/  STG.E desc[UR8][R2.64], R24 ;  /* 0x0000001802007986 */ /* 0x011fe2000c101908 */
[----:B------:R-:W-:Y:S05]  /*13e0*/  EXIT ;  /* 0x000000000000794d */ /* 0x000fea0003800000 */
        .weak           $__internal_0_$__cuda_sm20_div_rn_f64_full
        .type           $__internal_0_$__cuda_sm20_div_rn_f64_full,@function
        .size           $__internal_0_$__cuda_sm20_div_rn_f64_full,($_Z7fourierPiS_i$__internal_trig_reduction_slowpathd - $__internal_0_$__cuda_sm20_div_rn_f64_full)
$__internal_0_$__cuda_sm20_div_rn_f64_full:
[----:B------:R-:W-:Y:S01]  /*13f0*/  FSETP.GEU.AND P2, PT, |R11|, 1.469367938527859385e-39, PT ;  /* 0x001000000b00780b */ /* 0x000fe20003f4e200 */
[----:B------:R-:W-:Y:S01]  /*1400*/  IMAD.MOV.U32 R8, RZ, RZ, R28 ;  /* 0x000000ffff087224 */ /* 0x000fe200078e001c */
[C---:B------:R-:W-:Y:S01]  /*1410*/  FSETP.GEU.AND P0, PT, |R9|.reuse, 1.469367938527859385e-39, PT ;  /* 0x001000000900780b */ /* 0x040fe20003f0e200 */
[----:B------:R-:W-:Y:S01]  /*1420*/  IMAD.MOV.U32 R14, RZ, RZ, 0x1ca00000 ;  /* 0x1ca00000ff0e7424 */ /* 0x000fe200078e00ff */
[----:B------:R-:W-:Y:S01]  /*1430*/  LOP3.LUT R29, R9, 0x800fffff, RZ, 0xc0, !PT ;  /* 0x800fffff091d7812 */ /* 0x000fe200078ec0ff */
[----:B------:R-:W-:Y:S01]  /*1440*/  IMAD.MOV.U32 R26, RZ, RZ, R10 ;  /* 0x000000ffff1a7224 */ /* 0x000fe200078e000a */
[----:B------:R-:W-:Y:S01]  /*1450*/  LOP3.LUT R15, R11, 0x7ff00000, RZ, 0xc0, !PT ;  /* 0x7ff000000b0f7812 */ /* 0x000fe200078ec0ff */
[----:B------:R-:W-:Y:S01]  /*1460*/  IMAD.MOV.U32 R30, RZ, RZ, 0x1 ;  /* 0x00000001ff1e7424 */ /* 0x000fe200078e00ff */
[----:B------:R-:W-:Y:S01]  /*1470*/  LOP3.LUT R29, R29, 0x3ff00000, RZ, 0xfc, !PT ;  /* 0x3ff000001d1d7812 */ /* 0x000fe200078efcff */
[----:B------:R-:W-:Y:S01]  /*1480*/  BSSY.RECONVERGENT B1, `(.L_x_23) ;  /* 0x000004e000017945 */ /* 0x000fe20003800200 */
[----:B------:R-:W-:Y:S01]  /*1490*/  LOP3.LUT R18, R9, 0x7ff00000, RZ, 0xc0, !PT ;  /* 0x7ff0000009127812 */ /* 0x000fe200078ec0ff */
[----:B------:R-:W-:-:S02]  /*14a0*/  IMAD.MOV.U32 R17, RZ, RZ, R15 ;  /* 0x000000ffff117224 */ /* 0x000fc400078e000f */
[----:B------:R-:W-:Y:S02]  /*14b0*/  @!P2 LOP3.LUT R12, R9, 0x7ff00000, RZ, 0xc0, !PT ;  /* 0x7ff00000090ca812 */ /* 0x000fe400078ec0ff */
[----:B------:R-:W-:Y:S01]  /*14c0*/  @!P0 DMUL R28, R8, 8.98846567431157953865e+307 ;  /* 0x7fe00000081c8828 */ /* 0x000fe20000000000 */
[C---:B------:R-:W-:Y:S02]  /*14d0*/  ISETP.GE.U32.AND P1, PT, R15.reuse, R18, PT ;  /* 0x000000120f00720c */ /* 0x040fe40003f26070 */
[----:B------:R-:W-:Y:S02]  /*14e0*/  @!P2 ISETP.GE.U32.AND P3, PT, R15, R12, PT ;  /* 0x0000000c0f00a20c */ /* 0x000fe40003f66070 */
[C---:B------:R-:W-:Y:S01]  /*14f0*/  SEL R27, R14.reuse, 0x63400000, !P1 ;  /* 0x634000000e1b7807 */ /* 0x040fe20004800000 */
[----:B------:R-:W0:Y:S01]  /*1500*/  MUFU.RCP64H R31, R29 ;  /* 0x0000001d001f7308 */ /* 0x000e220000001800 */
[----:B------:R-:W-:Y:S02]  /*1510*/  @!P2 SEL R13, R14, 0x63400000, !P3 ;  /* 0x634000000e0da807 */ /* 0x000fe40005800000 */
[----:B------:R-:W-:-:S02]  /*1520*/  LOP3.LUT R27, R27, 0x800fffff, R11, 0xf8, !PT ;  /* 0x800fffff1b1b7812 */ /* 0x000fc400078ef80b */
[----:B------:R-:W-:Y:S02]  /*1530*/  @!P2 LOP3.LUT R12, R13, 0x80000000, R11, 0xf8, !PT ;  /* 0x800000000d0ca812 */ /* 0x000fe400078ef80b */
[----:B------:R-:W-:Y:S02]  /*1540*/  @!P0 LOP3.LUT R18, R29, 0x7ff00000, RZ, 0xc0, !PT ;  /* 0x7ff000001d128812 */ /* 0x000fe400078ec0ff */
[----:B------:R-:W-:Y:S01]  /*1550*/  @!P2 LOP3.LUT R13, R12, 0x100000, RZ, 0xfc, !PT ;  /* 0x001000000c0da812 */ /* 0x000fe200078efcff */
[----:B------:R-:W-:-:S06]  /*1560*/  @!P2 IMAD.MOV.U32 R12, RZ, RZ, RZ ;  /* 0x000000ffff0ca224 */ /* 0x000fcc00078e00ff */
[----:B------:R-:W-:Y:S02]  /*1570*/  @!P2 DFMA R26, R26, 2, -R12 ;  /* 0x400000001a1aa82b */ /* 0x000fe4000000080c */
[----:B0-----:R-:W-:-:S08]  /*1580*/  DFMA R12, R30, -R28, 1 ;  /* 0x3ff000001e0c742b */ /* 0x001fd0000000081c */
[----:B------:R-:W-:Y:S01]  /*1590*/  DFMA R12, R12, R12, R12 ;  /* 0x0000000c0c0c722b */ /* 0x000fe2000000000c */
[----:B------:R-:W-:-:S05]  /*15a0*/  @!P2 LOP3.LUT R17, R27, 0x7ff00000, RZ, 0xc0, !PT ;  /* 0x7ff000001b11a812 */ /* 0x000fca00078ec0ff */
[----:B------:R-:W-:Y:S02]  /*15b0*/  VIADD R19, R17, 0xffffffff ;  /* 0xffffffff11137836 */ /* 0x000fe40000000000 */
[----:B------:R-:W-:-:S03]  /*15c0*/  DFMA R30, R30, R12, R30 ;  /* 0x0000000c1e1e722b */ /* 0x000fc6000000001e */
[----:B------:R-:W-:Y:S01]  /*15d0*/  ISETP.GT.U32.AND P0, PT, R19, 0x7feffffe, PT ;  /* 0x7feffffe1300780c */ /* 0x000fe20003f04070 */
[----:B------:R-:W-:-:S04]  /*15e0*/  VIADD R19, R18, 0xffffffff ;  /* 0xffffffff12137836 */ /* 0x000fc80000000000 */
[----:B------:R-:W-:Y:S01]  /*15f0*/  DFMA R32, R30, -R28, 1 ;  /* 0x3ff000001e20742b */ /* 0x000fe2000000081c */
[----:B------:R-:W-:-:S07]  /*1600*/  ISETP.GT.U32.OR P0, PT, R19, 0x7feffffe, P0 ;  /* 0x7feffffe1300780c */ /* 0x000fce0000704470 */
[----:B------:R-:W-:-:S08]  /*1610*/  DFMA R32, R30, R32, R30 ;  /* 0x000000201e20722b */ /* 0x000fd0000000001e */
[----:B------:R-:W-:-:S08]  /*1620*/  DMUL R30, R32, R26 ;  /* 0x0000001a201e7228 */ /* 0x000fd00000000000 */
[----:B------:R-:W-:-:S08]  /*1630*/  DFMA R12, R30, -R28, R26 ;  /* 0x8000001c1e0c722b */ /* 0x000fd0000000001a */
[----:B------:R-:W-:Y:S01]  /*1640*/  DFMA R12, R32, R12, R30 ;  /* 0x0000000c200c722b */ /* 0x000fe2000000001e */
[----:B------:R-:W-:Y:S10]  /*1650*/  @P0 BRA `(.L_x_24) ;  /* 0x00000000006c0947 */ /* 0x000ff40003800000 */
[----:B------:R-:W-:-:S04]  /*1660*/  LOP3.LUT R18, R9, 0x7ff00000, RZ, 0xc0, !PT ;  /* 0x7ff0000009127812 */ /* 0x000fc800078ec0ff */
[CC--:B------:R-:W-:Y:S02]  /*1670*/  VIADDMNMX R10, R15.reuse, -R18.reuse, 0xb9600000, !PT ;  /* 0xb96000000f0a7446 */ /* 0x0c0fe40007800912 */
[----:B------:R-:W-:Y:S01]  /*1680*/  ISETP.GE.U32.AND P0, PT, R15, R18, PT ;  /* 0x000000120f00720c */ /* 0x000fe20003f06070 */
[----:B------:R-:W-:Y:S01]  /*1690*/  IMAD.MOV.U32 R18, RZ, RZ, RZ ;  /* 0x000000ffff127224 */ /* 0x000fe200078e00ff */
[----:B------:R-:W-:Y:S02]  /*16a0*/  VIMNMX R10, PT, PT, R10, 0x46a00000, PT ;  /* 0x46a000000a0a7848 */ /* 0x000fe40003fe0100 */
[----:B------:R-:W-:-:S05]  /*16b0*/  SEL R11, R14, 0x63400000, !P0 ;  /* 0x634000000e0b7807 */ /* 0x000fca0004000000 */
[----:B------:R-:W-:-:S04]  /*16c0*/  IMAD.IADD R10, R10, 0x1, -R11 ;  /* 0x000000010a0a7824 */ /* 0x000fc800078e0a0b */
[----:B------:R-:W-:-:S06]  /*16d0*/  VIADD R19, R10, 0x7fe00000 ;  /* 0x7fe000000a137836 */ /* 0x000fcc0000000000 */
[----:B------:R-:W-:-:S10]  /*16e0*/  DMUL R14, R12, R18 ;  /* 0x000000120c0e7228 */ /* 0x000fd40000000000 */
[----:B------:R-:W-:-:S13]  /*16f0*/  FSETP.GTU.AND P0, PT, |R15|, 1.469367938527859385e-39, PT ;  /* 0x001000000f00780b */ /* 0x000fda0003f0c200 */
[----:B------:R-:W-:Y:S05]  /*1700*/  @P0 BRA `(.L_x_25) ;  /* 0x0000000000940947 */ /* 0x000fea0003800000 */
[----:B------:R-:W-:Y:S01]  /*1710*/  DFMA R26, R12, -R28, R26 ;  /* 0x8000001c0c1a722b */ /* 0x000fe2000000001a */
[----:B------:R-:W-:-:S09]  /*1720*/  IMAD.MOV.U32 R18, RZ, RZ, RZ ;  /* 0x000000ffff127224 */ /* 0x000fd200078e00ff */
[C---:B------:R-:W-:Y:S02]  /*1730*/  FSETP.NEU.AND P0, PT, R27.reuse, RZ, PT ;  /* 0x000000ff1b00720b */ /* 0x040fe40003f0d000 */
[----:B------:R-:W-:-:S04]  /*1740*/  LOP3.LUT R11, R27, 0x80000000, R9, 0x48, !PT ;  /* 0x800000001b0b7812 */ /* 0x000fc800078e4809 */
[----:B------:R-:W-:-:S07]  /*1750*/  LOP3.LUT R19, R11, R19, RZ, 0xfc, !PT ;  /* 0x000000130b137212 */ /* 0x000fce00078efcff */
[----:B------:R-:W-:Y:S05]  /*1760*/  @!P0 BRA `(.L_x_25) ;  /* 0x00000000007c8947 */ /* 0x000fea0003800000 */
[----:B------:R-:W-:Y:S02]  /*1770*/  IMAD.MOV R9, RZ, RZ, -R10 ;  /* 0x000000ffff097224 */ /* 0x000fe400078e0a0a */
[----:B------:R-:W-:-:S06]  /*1780*/  IMAD.MOV.U32 R8, RZ, RZ, RZ ;  /* 0x000000ffff087224 */ /* 0x000fcc00078e00ff */
[----:B------:R-:W-:Y:S02]  /*1790*/  DFMA R8, R14, -R8, R12 ;  /* 0x800000080e08722b */ /* 0x000fe4000000000c */
[----:B------:R-:W-:-:S04]  /*17a0*/  DMUL.RP R12, R12, R18 ;  /* 0x000000120c0c7228 */ /* 0x000fc80000008000 */
[----:B------:R-:W-:-:S04]  /*17b0*/  IADD3 R8, PT, PT, -R10, -0x43300000, RZ ;  /* 0xbcd000000a087810 */ /* 0x000fc80007ffe1ff */
[----:B------:R-:W-:Y:S02]  /*17c0*/  FSETP.NEU.AND P0, PT, |R9|, R8, PT ;  /* 0x000000080900720b */ /* 0x000fe40003f0d200 */
[----:B------:R-:W-:Y:S02]  /*17d0*/  LOP3.LUT R11, R13, R11, RZ, 0x3c, !PT ;  /* 0x0000000b0d0b7212 */ /* 0x000fe400078e3cff */
[----:B------:R-:W-:Y:S02]  /*17e0*/  FSEL R14, R12, R14, !P0 ;  /* 0x0000000e0c0e7208 */ /* 0x000fe40004000000 */
[----:B------:R-:W-:Y:S01]  /*17f0*/  FSEL R15, R11, R15, !P0 ;  /* 0x0000000f0b0f7208 */ /* 0x000fe20004000000 */
[----:B------:R-:W-:Y:S06]  /*1800*/  BRA `(.L_x_25) ;  /* 0x0000000000547947 */ /* 0x000fec0003800000 */
.L_x_24:
[----:B------:R-:W-:-:S14]  /*1810*/  DSETP.NAN.AND P0, PT, R10, R10, PT ;  /* 0x0000000a0a00722a */ /* 0x000fdc0003f08000 */
[----:B------:R-:W-:Y:S05]  /*1820*/  @P0 BRA `(.L_x_26) ;  /* 0x0000000000440947 */ /* 0x000fea0003800000 */
[----:B------:R-:W-:-:S14]  /*1830*/  DSETP.NAN.AND P0, PT, R8, R8, PT ;  /* 0x000000080800722a */ /* 0x000fdc0003f08000 */
[----:B------:R-:W-:Y:S05]  /*1840*/  @P0 BRA `(.L_x_27) ;  /* 0x0000000000300947 */ /* 0x000fea0003800000 */
[----:B------:R-:W-:Y:S01]  /*1850*/  ISETP.NE.AND P0, PT, R17, R18, PT ;  /* 0x000000121100720c */ /* 0x000fe20003f05270 */
[----:B------:R-:W-:Y:S02]  /*1860*/  IMAD.MOV.U32 R14, RZ, RZ, 0x0 ;  /* 0x00000000ff0e7424 */ /* 0x000fe400078e00ff */
[----:B------:R-:W-:-:S10]  /*1870*/  IMAD.MOV.U32 R15, RZ, RZ, -0x80000 ;  /* 0xfff80000ff0f7424 */ /* 0x000fd400078e00ff */
[----:B------:R-:W-:Y:S05]  /*1880*/  @!P0 BRA `(.L_x_25) ;  /* 0x0000000000348947 */ /* 0x000fea0003800000 */
[----:B------:R-:W-:Y:S02]  /*1890*/  ISETP.NE.AND P0, PT, R17, 0x7ff00000, PT ;  /* 0x7ff000001100780c */ /* 0x000fe40003f05270 */
[----:B------:R-:W-:Y:S02]  /*18a0*/  LOP3.LUT R15, R11, 0x80000000, R9, 0x48, !PT ;  /* 0x800000000b0f7812 */ /* 0x000fe400078e4809 */
[----:B------:R-:W-:-:S13]  /*18b0*/  ISETP.EQ.OR P0, PT, R18, RZ, !P0 ;  /* 0x000000ff1200720c */ /* 0x000fda0004702670 */
[----:B------:R-:W-:Y:S01]  /*18c0*/  @P0 LOP3.LUT R8, R15, 0x7ff00000, RZ, 0xfc, !PT ;  /* 0x7ff000000f080812 */ /* 0x000fe200078efcff */
[----:B------:R-:W-:Y:S02]  /*18d0*/  @!P0 IMAD.MOV.U32 R14, RZ, RZ, RZ ;  /* 0x000000ffff0e8224 */ /* 0x000fe400078e00ff */
[----:B------:R-:W-:Y:S02]  /*18e0*/  @P0 IMAD.MOV.U32 R14, RZ, RZ, RZ ;  /* 0x000000ffff0e0224 */ /* 0x000fe400078e00ff */
[----:B------:R-:W-:Y:S01]  /*18f0*/  @P0 IMAD.MOV.U32 R15, RZ, RZ, R8 ;  /* 0x000000ffff0f0224 */ /* 0x000fe200078e0008 */
[----:B------:R-:W-:Y:S06]  /*1900*/  BRA `(.L_x_25) ;  /* 0x0000000000147947 */ /* 0x000fec0003800000 */
.L_x_27:
[----:B------:R-:W-:Y:S01]  /*1910*/  LOP3.LUT R15, R9, 0x80000, RZ, 0xfc, !PT ;  /* 0x00080000090f7812 */ /* 0x000fe200078efcff */
[----:B------:R-:W-:Y:S01]  /*1920*/  IMAD.MOV.U32 R14, RZ, RZ, R8 ;  /* 0x000000ffff0e7224 */ /* 0x000fe200078e0008 */
[----:B------:R-:W-:Y:S06]  /*1930*/  BRA `(.L_x_25) ;  /* 0x0000000000087947 */ /* 0x000fec0003800000 */
.L_x_26:
[----:B------:R-:W-:Y:S01]  /*1940*/  LOP3.LUT R15, R11, 0x80000, RZ, 0xfc, !PT ;  /* 0x000800000b0f7812 */ /* 0x000fe200078efcff */
[----:B------:R-:W-:-:S07]  /*1950*/  IMAD.MOV.U32 R14, RZ, RZ, R10 ;  /* 0x000000ffff0e7224 */ /* 0x000fce00078e000a */
.L_x_25:
[----:B------:R-:W-:Y:S05]  /*1960*/  BSYNC.RECONVERGENT B1 ;  /* 0x0000000000017941 */ /* 0x000fea0003800200 */
.L_x_23:
[----:B------:R-:W-:Y:S02]  /*1970*/  IMAD.MOV.U32 R17, RZ, RZ, 0x0 ;  /* 0x00000000ff117424 */ /* 0x000fe400078e00ff */
[----:B------:R-:W-:Y:S02]  /*1980*/  IMAD.MOV.U32 R8, RZ, RZ, R14 ;  /* 0x000000ffff087224 */ /* 0x000fe400078e000e */
[----:B------:R-:W-:Y:S01]  /*1990*/  IMAD.MOV.U32 R9, RZ, RZ, R15 ;  /* 0x000000ffff097224 */ /* 0x000fe200078e000f */
[----:B------:R-:W-:Y:S06]  /*19a0*/  RET.REL.NODEC R16 `(_Z7fourierPiS_i) ;  /* 0xffffffe410947950 */ /* 0x000fec0003c3ffff */
        .type           $_Z7fourierPiS_i$__internal_trig_reduction_slowpathd,@function
        .size           $_Z7fourierPiS_i$__internal_trig_reduction_slowpathd,(.L_x_37 - $_Z7fourierPiS_i$__internal_trig_reduction_slowpathd)
$_Z7fourierPiS_i$__internal_trig_reduction_slowpathd:
[--C-:B------:R-:W-:Y:S01]  /*19b0*/  SHF.R.U32.HI R10, RZ, 0x14, R9.reuse ;  /* 0x00000014ff0a7819 */ /* 0x100fe20000011609 */
[----:B------:R-:W-:Y:S02]  /*19c0*/  IMAD.MOV.U32 R19, RZ, RZ, R9 ;  /* 0x000000ffff137224 */ /* 0x000fe400078e0009 */
[----:B------:R-:W-:Y:S01]  /*19d0*/  IMAD.MOV.U32 R16, RZ, RZ, RZ ;  /* 0x000000ffff107224 */ /* 0x000fe200078e00ff */
[----:B------:R-:W-:-:S04]  /*19e0*/  LOP3.LUT R12, R10, 0x7ff, RZ, 0xc0, !PT ;  /* 0x000007ff0a0c7812 */ /* 0x000fc800078ec0ff */
[----:B------:R-:W-:-:S13]  /*19f0*/  ISETP.NE.AND P0, PT, R12, 0x7ff, PT ;  /* 0x000007ff0c00780c */ /* 0x000fda0003f05270 */
[----:B------:R-:W-:Y:S05]  /*1a00*/  @!P0 BRA `(.L_x_28) ;  /* 0x0000000800488947 */ /* 0x000fea0003800000 */
[----:B------:R-:W-:Y:S01]  /*1a10*/  VIADD R12, R12, 0xfffffc00 ;  /* 0xfffffc000c0c7836 */ /* 0x000fe20000000000 */
[----:B------:R-:W-:Y:S01]  /*1a20*/  BSSY.RECONVERGENT B2, `(.L_x_29) ;  /* 0x000002f000027945 */ /* 0x000fe20003800200 */
[----:B------:R-:W-:-:S03]  /*1a30*/  CS2R R26, SRZ ;  /* 0x00000000001a7805 */ /* 0x000fc6000001ff00 */
[----:B------:R-:W-:Y:S02]  /*1a40*/  SHF.R.U32.HI R11, RZ, 0x6, R12 ;  /* 0x00000006ff0b7819 */ /* 0x000fe4000001160c */
[----:B------:R-:W-:Y:S02]  /*1a50*/  ISETP.GE.U32.AND P0, PT, R12, 0x80, PT ;  /* 0x000000800c00780c */ /* 0x000fe40003f06070 */
[C---:B------:R-:W-:Y:S02]  /*1a60*/  IADD3 R14, PT, PT, -R11.reuse, 0x13, RZ ;  /* 0x000000130b0e7810 */ /* 0x040fe40007ffe1ff */
[----:B------:R-:W-:Y:S02]  /*1a70*/  IADD3 R17, PT, PT, -R11, 0xf, RZ ;  /* 0x0000000f0b117810 */ /* 0x000fe40007ffe1ff */
[----:B------:R-:W-:-:S04]  /*1a80*/  SEL R14, R14, 0x12, P0 ;  /* 0x000000120e0e7807 */ /* 0x000fc80000000000 */
[----:B------:R-:W-:-:S13]  /*1a90*/  ISETP.GE.AND P0, PT, R17, R14, PT ;  /* 0x0000000e1100720c */ /* 0x000fda0003f06270 */
[----:B------:R-:W-:Y:S05]  /*1aa0*/  @P0 BRA `(.L_x_30) ;  /* 0x0000000000980947 */ /* 0x000fea0003800000 */
[----:B------:R-:W0:Y:S01]  /*1ab0*/  LDC.64 R12, c[0x0][0x358] ;  /* 0x0000d600ff0c7b82 */ /* 0x000e220000000a00 */
[C---:B------:R-:W-:Y:S01]  /*1ac0*/  SHF.L.U64.HI R15, R18.reuse, 0xb, R19 ;  /* 0x0000000b120f7819 */ /* 0x040fe20000010213 */
[----:B------:R-:W-:Y:S01]  /*1ad0*/  BSSY.RECONVERGENT B3, `(.L_x_31) ;  /* 0x0000022000037945 */ /* 0x000fe20003800200 */
[----:B------:R-:W-:Y:S01]  /*1ae0*/  IMAD.SHL.U32 R16, R18, 0x800, RZ ;  /* 0x0000080012107824 */ /* 0x000fe200078e00ff */
[----:B------:R-:W-:Y:S01]  /*1af0*/  IADD3 R19, PT, PT, RZ, -R11, -R14 ;  /* 0x8000000bff137210 */ /* 0x000fe20007ffe80e */
[----:B------:R-:W-:Y:S01]  /*1b00*/  IMAD.MOV.U32 R18, RZ, RZ, RZ ;  /* 0x000000ffff127224 */ /* 0x000fe200078e00ff */
[----:B------:R-:W-:Y:S02]  /*1b10*/  LOP3.LUT R15, R15, 0x80000000, RZ, 0xfc, !PT ;  /* 0x800000000f0f7812 */ /* 0x000fe400078efcff */
[----:B------:R-:W-:-:S07]  /*1b20*/  CS2R R26, SRZ ;  /* 0x00000000001a7805 */ /* 0x000fce000001ff00 */
.L_x_32:
[----:B------:R-:W1:Y:S01]  /*1b30*/  LDC.64 R28, c[0x4][RZ] ;  /* 0x01000000ff1c7b82 */ /* 0x000e620000000a00 */
[----:B0-----:R-:W-:Y:S02]  /*1b40*/  R2UR UR6, R12 ;  /* 0x000000000c0672ca */ /* 0x001fe400000e0000 */
[----:B------:R-:W-:Y:S01]  /*1b50*/  R2UR UR7, R13 ;  /* 0x000000000d0772ca */ /* 0x000fe200000e0000 */
[----:B-1----:R-:W-:-:S12]  /*1b60*/  IMAD.WIDE R28, R17, 0x8, R28 ;  /* 0x00000008111c7825 */ /* 0x002fd800078e021c */
[----:B------:R-:W2:Y:S01]  /*1b70*/  LDG.E.64.CONSTANT R28, desc[UR6][R28.64] ;  /* 0x000000061c1c7981 */ /* 0x000ea2000c1e9b00 */
[----:B------:R-:W-:Y:S02]  /*1b80*/  IMAD.MOV.U32 R30, RZ, RZ, R26 ;  /* 0x000000ffff1e7224 */ /* 0x000fe400078e001a */
[----:B------:R-:W-:Y:S02]  /*1b90*/  IMAD.MOV.U32 R31, RZ, RZ, R27 ;  /* 0x000000ffff1f7224 */ /* 0x000fe400078e001b */
[----:B------:R-:W-:Y:S02]  /*1ba0*/  VIADD R19, R19, 0x1 ;  /* 0x0000000113137836 */ /* 0x000fe40000000000 */
[----:B------:R-:W-:Y:S02]  /*1bb0*/  VIADD R17, R17, 0x1 ;  /* 0x0000000111117836 */ /* 0x000fe40000000000 */
[----:B--2---:R-:W-:-:S04]  /*1bc0*/  IMAD.WIDE.U32 R30, P2, R28, R16, R30 ;  /* 0x000000101c1e7225 */ /* 0x004fc8000784001e */
[----:B------:R-:W-:Y:S02]  /*1bd0*/  IMAD R26, R28, R15, RZ ;  /* 0x0000000f1c1a7224 */ /* 0x000fe400078e02ff */
[----:B------:R-:W-:-:S03]  /*1be0*/  IMAD R27, R29, R16, RZ ;  /* 0x000000101d1b7224 */ /* 0x000fc600078e02ff */
[----:B------:R-:W-:-:S04]  /*1bf0*/  IADD3 R26, P0, PT, R26, R31, RZ ;  /* 0x0000001f1a1a7210 */ /* 0x000fc80007f1e0ff */
[----:B------:R-:W-:Y:S01]  /*1c00*/  IADD3 R31, P1, PT, R27, R26, RZ ;  /* 0x0000001a1b1f7210 */ /* 0x000fe20007f3e0ff */
[----:B------:R-:W-:Y:S02]  /*1c10*/  IMAD R27, R18, 0x8, R1 ;  /* 0x00000008121b7824 */ /* 0x000fe400078e0201 */
[----:B------:R-:W-:-:S03]  /*1c20*/  IMAD.HI.U32 R26, R28, R15, RZ ;  /* 0x0000000f1c1a7227 */ /* 0x000fc600078e00ff */
[----:B------:R0:W-:Y:S01]  /*1c30*/  STL.64 [R27], R30 ;  /* 0x0000001e1b007387 */ /* 0x0001e20000100a00 */
[----:B------:R-:W-:Y:S02]  /*1c40*/  IMAD.X R26, RZ, RZ, R26, P2 ;  /* 0x000000ffff1a7224 */ /* 0x000fe400010e061a */
[----:B------:R-:W-:Y:S02]  /*1c50*/  VIADD R18, R18, 0x1 ;  /* 0x0000000112127836 */ /* 0x000fe40000000000 */
[----:B0-----:R-:W-:-:S05]  /*1c60*/  IMAD.HI.U32 R27, R29, R16, RZ ;  /* 0x000000101d1b7227 */ /* 0x001fca00078e00ff */
[----:B------:R-:W-:Y:S01]  /*1c70*/  IADD3.X R26, P0, PT, R27, R26, RZ, P0, !PT ;  /* 0x0000001a1b1a7210 */ /* 0x000fe2000071e4ff */
[----:B------:R-:W-:-:S04]  /*1c80*/  IMAD.HI.U32 R27, R29, R15, RZ ;  /* 0x0000000f1d1b7227 */ /* 0x000fc800078e00ff */
[----:B------:R-:W-:Y:S01]  /*1c90*/  IMAD.X R28, RZ, RZ, R27, P0 ;  /* 0x000000ffff1c7224 */ /* 0x000fe200000e061b */
[----:B------:R-:W-:Y:S01]  /*1ca0*/  ISETP.NE.AND P0, PT, R19, -0xf, PT ;  /* 0xfffffff11300780c */ /* 0x000fe20003f05270 */
[----:B------:R-:W-:-:S05]  /*1cb0*/  IMAD R29, R29, R15, RZ ;  /* 0x0000000f1d1d7224 */ /* 0x000fca00078e02ff */
[----:B------:R-:W-:-:S05]  /*1cc0*/  IADD3.X R26, P1, PT, R29, R26, RZ, P1, !PT ;  /* 0x0000001a1d1a7210 */ /* 0x000fca0000f3e4ff */
[----:B------:R-:W-:Y:S02]  /*1cd0*/  IMAD.X R27, RZ, RZ, R28, P1 ;  /* 0x000000ffff1b7224 */ /* 0x000fe400008e061c */
[----:B------:R-:W-:Y:S06]  /*1ce0*/  @P0 BRA `(.L_x_32) ;  /* 0xfffffffc00900947 */ /* 0x000fec000383ffff */
[----:B------:R-:W-:Y:S05]  /*1cf0*/  BSYNC.RECONVERGENT B3 ;  /* 0x0000000000037941 */ /* 0x000fea0003800200 */
.L_x_31:
[----:B------:R-:W-:-:S07]  /*1d00*/  IMAD.MOV.U32 R17, RZ, RZ, R14 ;  /* 0x000000ffff117224 */ /* 0x000fce00078e000e */
.L_x_30:
[----:B------:R-:W-:Y:S05]  /*1d10*/  BSYNC.RECONVERGENT B2 ;  /* 0x0000000000027941 */ /* 0x000fea0003800200 */
.L_x_29:
[----:B------:R-:W-:Y:S01]  /*1d20*/  LOP3.LUT P0, R19, R10, 0x3f, RZ, 0xc0, !PT ;  /* 0x0000003f0a137812 */ /* 0x000fe2000780c0ff */
[----:B------:R-:W-:-:S04]  /*1d30*/  IMAD.IADD R10, R11, 0x1, R17 ;  /* 0x000000010b0a7824 */ /* 0x000fc800078e0211 */
[----:B------:R-:W-:-:S05]  /*1d40*/  IMAD.U32 R29, R10, 0x8, R1 ;  /* 0x000000080a1d7824 */ /* 0x000fca00078e0001 */
[----:B------:R0:W-:Y:S04]  /*1d50*/  STL.64 [R29+-0x78], R26 ;  /* 0xffff881a1d007387 */ /* 0x0001e80000100a00 */
[----:B------:R-:W2:Y:S04]  /*1d60*/  @P0 LDL.64 R14, [R1+0x8] ;  /* 0x00000800010e0983 */ /* 0x000ea80000100a00 */
[----:B------:R-:W3:Y:S04]  /*1d70*/  LDL.64 R10, [R1+0x10] ;  /* 0x00001000010a7983 */ /* 0x000ee80000100a00 */
[----:B------:R-:W4:Y:S01]  /*1d80*/  LDL.64 R12, [R1+0x18] ;  /* 0x00001800010c7983 */ /* 0x000f220000100a00 */
[----:B0-----:R-:W-:Y:S01]  /*1d90*/  @P0 LOP3.LUT R27, R19, 0x3f, RZ, 0x3c, !PT ;  /* 0x0000003f131b0812 */ /* 0x001fe200078e3cff */
[----:B------:R-:W-:Y:S01]  /*1da0*/  BSSY.RECONVERGENT B2, `(.L_x_33) ;  /* 0x0000034000027945 */ /* 0x000fe20003800200 */
[----:B--2---:R-:W-:-:S02]  /*1db0*/  @P0 SHF.R.U64 R16, R14, 0x1, R15 ;  /* 0x000000010e100819 */ /* 0x004fc4000000120f */
[----:B------:R-:W-:Y:S02]  /*1dc0*/  @P0 SHF.R.U32.HI R14, RZ, 0x1, R15 ;  /* 0x00000001ff0e0819 */ /* 0x000fe4000001160f */
[----:B---3--:R-:W-:Y:S02]  /*1dd0*/  @P0 SHF.L.U32 R15, R10, R19, RZ ;  /* 0x000000130a0f0219 */ /* 0x008fe400000006ff */
[----:B------:R-:W-:Y:S02]  /*1de0*/  @P0 SHF.R.U64 R16, R16, R27, R14 ;  /* 0x0000001b10100219 */ /* 0x000fe4000000120e */
[--C-:B------:R-:W-:Y:S02]  /*1df0*/  @P0 SHF.R.U32.HI R17, RZ, 0x1, R11.reuse ;  /* 0x00000001ff110819 */ /* 0x100fe4000001160b */
[C-C-:B------:R-:W-:Y:S02]  /*1e00*/  @P0 SHF.R.U64 R18, R10.reuse, 0x1, R11.reuse ;  /* 0x000000010a120819 */ /* 0x140fe4000000120b */
[----:B------:R-:W-:-:S02]  /*1e10*/  @P0 SHF.L.U64.HI R26, R10, R19, R11 ;  /* 0x000000130a1a0219 */ /* 0x000fc4000001020b */
[----:B------:R-:W-:Y:S02]  /*1e20*/  @P0 LOP3.LUT R10, R15, R16, RZ, 0xfc, !PT ;  /* 0x000000100f0a0212 */ /* 0x000fe400078efcff */
[----:B------:R-:W-:Y:S02]  /*1e30*/  @P0 SHF.R.U32.HI R15, RZ, R27, R14 ;  /* 0x0000001bff0f0219 */ /* 0x000fe4000001160e */
[----:B----4-:R-:W-:Y:S02]  /*1e40*/  @P0 SHF.L.U32 R14, R12, R19, RZ ;  /* 0x000000130c0e0219 */ /* 0x010fe400000006ff */
[----:B------:R-:W-:Y:S02]  /*1e50*/  @P0 SHF.R.U64 R29, R18, R27, R17 ;  /* 0x0000001b121d0219 */ /* 0x000fe40000001211 */
[----:B------:R-:W-:Y:S02]  /*1e60*/  @P0 LOP3.LUT R11, R26, R15, RZ, 0xfc, !PT ;  /* 0x0000000f1a0b0212 */ /* 0x000fe400078efcff */
[----:B------:R-:W-:-:S02]  /*1e70*/  @P0 SHF.L.U64.HI R19, R12, R19, R13 ;  /* 0x000000130c130219 */ /* 0x000fc4000001020d */
[----:B------:R-:W-:Y:S01]  /*1e80*/  @P0 LOP3.LUT R12, R14, R29, RZ, 0xfc, !PT ;  /* 0x0000001d0e0c0212 */ /* 0x000fe200078efcff */
[C---:B------:R-:W-:Y:S01]  /*1e90*/  IMAD.SHL.U32 R14, R10.reuse, 0x4, RZ ;  /* 0x000000040a0e7824 */ /* 0x040fe200078e00ff */
[----:B------:R-:W-:Y:S02]  /*1ea0*/  @P0 SHF.R.U32.HI R16, RZ, R27, R17 ;  /* 0x0000001bff100219 */ /* 0x000fe40000011611 */
[----:B------:R-:W-:Y:S02]  /*1eb0*/  SHF.L.U64.HI R10, R10, 0x2, R11 ;  /* 0x000000020a0a7819 */ /* 0x000fe4000001020b */
[----:B------:R-:W-:Y:S02]  /*1ec0*/  @P0 LOP3.LUT R13, R19, R16, RZ, 0xfc, !PT ;  /* 0x00000010130d0212 */ /* 0x000fe400078efcff */
[----:B------:R-:W-:Y:S02]  /*1ed0*/  SHF.L.W.U32.HI R11, R11, 0x2, R12 ;  /* 0x000000020b0b7819 */ /* 0x000fe40000010e0c */
[----:B------:R-:W-:-:S02]  /*1ee0*/  IADD3 RZ, P0, PT, RZ, -R14, RZ ;  /* 0x8000000effff7210 */ /* 0x000fc40007f1e0ff */
[----:B------:R-:W-:Y:S02]  /*1ef0*/  LOP3.LUT R15, RZ, R10, RZ, 0x33, !PT ;  /* 0x0000000aff0f7212 */ /* 0x000fe400078e33ff */
[----:B------:R-:W-:Y:S02]  /*1f00*/  SHF.L.W.U32.HI R16, R12, 0x2, R13 ;  /* 0x000000020c107819 */ /* 0x000fe40000010e0d */
[----:B------:R-:W-:Y:S02]  /*1f10*/  LOP3.LUT R12, RZ, R11, RZ, 0x33, !PT ;  /* 0x0000000bff0c7212 */ /* 0x000fe400078e33ff */
[----:B------:R-:W-:Y:S02]  /*1f20*/  IADD3.X R15, P0, PT, RZ, R15, RZ, P0, !PT ;  /* 0x0000000fff0f7210 */ /* 0x000fe4000071e4ff */
[----:B------:R-:W-:Y:S02]  /*1f30*/  LOP3.LUT R17, RZ, R16, RZ, 0x33, !PT ;  /* 0x00000010ff117212 */ /* 0x000fe400078e33ff */
[----:B------:R-:W-:-:S02]  /*1f40*/  IADD3.X R12, P1, PT, RZ, R12, RZ, P0, !PT ;  /* 0x0000000cff0c7210 */ /* 0x000fc4000073e4ff */
[----:B------:R-:W-:-:S03]  /*1f50*/  ISETP.GT.U32.AND P2, PT, R11, -0x1, PT ;  /* 0xffffffff0b00780c */ /* 0x000fc60003f44070 */
[----:B------:R-:W-:Y:S01]  /*1f60*/  IMAD.X R17, RZ, RZ, R17, P1 ;  /* 0x000000ffff117224 */ /* 0x000fe200008e0611 */
[----:B------:R-:W-:-:S04]  /*1f70*/  ISETP.GT.AND.EX P0, PT, R16, -0x1, PT, P2 ;  /* 0xffffffff1000780c */ /* 0x000fc80003f04320 */
[----:B------:R-:W-:Y:S02]  /*1f80*/  SEL R17, R16, R17, P0 ;  /* 0x0000001110117207 */ /* 0x000fe40000000000 */
[----:B------:R-:W-:Y:S02]  /*1f90*/  SEL R18, R11, R12, P0 ;  /* 0x0000000c0b127207 */ /* 0x000fe40000000000 */
[----:B------:R-:W-:-:S04]  /*1fa0*/  ISETP.NE.U32.AND P1, PT, R17, RZ, PT ;  /* 0x000000ff1100720c */ /* 0x000fc80003f25070 */
[----:B------:R-:W-:Y:S01]  /*1fb0*/  SEL R11, R18, R17, !P1 ;  /* 0x00000011120b7207 */ /* 0x000fe20004800000 */
[----:B------:R-:W-:-:S05]  /*1fc0*/  @!P0 IMAD.MOV R14, RZ, RZ, -R14 ;  /* 0x000000ffff0e8224 */ /* 0x000fca00078e0a0e */
[----:B------:R-:W0:Y:S02]  /*1fd0*/  FLO.U32 R11, R11 ;  /* 0x0000000b000b7300 */ /* 0x000e2400000e0000 */
[C---:B0-----:R-:W-:Y:S02]  /*1fe0*/  IADD3 R19, PT, PT, -R11.reuse, 0x1f, RZ ;  /* 0x0000001f0b137810 */ /* 0x041fe40007ffe1ff */
[----:B------:R-:W-:-:S03]  /*1ff0*/  IADD3 R12, PT, PT, -R11, 0x3f, RZ ;  /* 0x0000003f0b0c7810 */ /* 0x000fc60007ffe1ff */
[----:B------:R-:W-:Y:S01]  /*2000*/  @P1 IMAD.MOV R12, RZ, RZ, R19 ;  /* 0x000000ffff0c1224 */ /* 0x000fe200078e0213 */
[----:B------:R-:W-:-:S04]  /*2010*/  SEL R19, R10, R15, P0 ;  /* 0x0000000f0a137207 */ /* 0x000fc80000000000 */
[----:B------:R-:W-:-:S13]  /*2020*/  ISETP.NE.AND P1, PT, R12, RZ, PT ;  /* 0x000000ff0c00720c */ /* 0x000fda0003f25270 */
[----:B------:R-:W-:Y:S05]  /*2030*/  @!P1 BRA `(.L_x_34) ;  /* 0x0000000000289947 */ /* 0x000fea0003800000 */
[--C-:B------:R-:W-:Y:S02]  /*2040*/  SHF.R.U64 R14, R14, 0x1, R19.reuse ;  /* 0x000000010e0e7819 */ /* 0x100fe40000001213 */
[C---:B------:R-:W-:Y:S02]  /*2050*/  LOP3.LUT R15, R12.reuse, 0x3f, RZ, 0xc0, !PT ;  /* 0x0000003f0c0f7812 */ /* 0x040fe400078ec0ff */
[----:B------:R-:W-:Y:S02]  /*2060*/  SHF.R.U32.HI R11, RZ, 0x1, R19 ;  /* 0x00000001ff0b7819 */ /* 0x000fe40000011613 */
[----:B------:R-:W-:Y:S02]  /*2070*/  LOP3.LUT R10, R12, 0x3f, RZ, 0xc, !PT ;  /* 0x0000003f0c0a7812 */ /* 0x000fe400078e0cff */
[----:B------:R-:W-:Y:S02]  /*2080*/  SHF.L.U64.HI R17, R18, R15, R17 ;  /* 0x0000000f12117219 */ /* 0x000fe40000010211 */
[----:B------:R-:W-:-:S02]  /*2090*/  SHF.R.U64 R14, R14, R10, R11 ;  /* 0x0000000a0e0e7219 */ /* 0x000fc4000000120b */
[----:B------:R-:W-:Y:S02]  /*20a0*/  SHF.L.U32 R15, R18, R15, RZ ;  /* 0x0000000f120f7219 */ /* 0x000fe400000006ff */
[----:B------:R-:W-:Y:S02]  /*20b0*/  SHF.R.U32.HI R10, RZ, R10, R11 ;  /* 0x0000000aff0a7219 */ /* 0x000fe4000001160b */
[----:B------:R-:W-:Y:S02]  /*20c0*/  LOP3.LUT R18, R15, R14, RZ, 0xfc, !PT ;  /* 0x0000000e0f127212 */ /* 0x000fe400078efcff */
[----:B------:R-:W-:-:S07]  /*20d0*/  LOP3.LUT R17, R17, R10, RZ, 0xfc, !PT ;  /* 0x0000000a11117212 */ /* 0x000fce00078efcff */
.L_x_34:
[----:B------:R-:W-:Y:S05]  /*20e0*/  BSYNC.RECONVERGENT B2 ;  /* 0x0000000000027941 */ /* 0x000fea0003800200 */
.L_x_33:
[----:B------:R-:W-:Y:S01]  /*20f0*/  IMAD.WIDE.U32 R14, R18, 0x2168c235, RZ ;  /* 0x2168c235120e7825 */ /* 0x000fe200078e00ff */
[----:B------:R-:W-:-:S03]  /*2100*/  SHF.R.U32.HI R13, RZ, 0x1e, R13 ;  /* 0x0000001eff0d7819 */ /* 0x000fc6000001160d */
[----:B------:R-:W-:Y:S01]  /*2110*/  IMAD.MOV.U32 R10, RZ, RZ, R15 ;  /* 0x000000ffff0a7224 */ /* 0x000fe200078e000f */
[----:B------:R-:W-:Y:S01]  /*2120*/  IADD3 RZ, P1, PT, R14, R14, RZ ;  /* 0x0000000e0eff7210 */ /* 0x000fe20007f3e0ff */
[----:B------:R-:W-:Y:S01]  /*2130*/  IMAD.MOV.U32 R11, RZ, RZ, RZ ;  /* 0x000000ffff0b7224 */ /* 0x000fe200078e00ff */
[----:B------:R-:W-:Y:S01]  /*2140*/  LEA.HI R16, R16, R13, RZ, 0x1 ;  /* 0x0000000d10107211 */ /* 0x000fe200078f08ff */
[----:B------:R-:W-:-:S04]  /*2150*/  IMAD.HI.U32 R15, R17, -0x36f0255e, RZ ;  /* 0xc90fdaa2110f7827 */ /* 0x000fc800078e00ff */
[----:B------:R-:W-:-:S04]  /*2160*/  IMAD.WIDE.U32 R10, R18, -0x36f0255e, R10 ;  /* 0xc90fdaa2120a7825 */ /* 0x000fc800078e000a */
[----:B------:R-:W-:-:S04]  /*2170*/  IMAD.WIDE.U32 R10, P2, R17, 0x2168c235, R10 ;  /* 0x2168c235110a7825 */ /* 0x000fc8000784000a */
[----:B------:R-:W-:Y:S01]  /*2180*/  IMAD R17, R17, -0x36f0255e, RZ ;  /* 0xc90fdaa211117824 */ /* 0x000fe200078e02ff */
[----:B------:R-:W-:Y:S01]  /*2190*/  IADD3.X RZ, P1, PT, R10, R10, RZ, P1, !PT ;  /* 0x0000000a0aff7210 */ /* 0x000fe20000f3e4ff */
[----:B------:R-:W-:-:S03]  /*21a0*/  IMAD.X R15, RZ, RZ, R15, P2 ;  /* 0x000000ffff0f7224 */ /* 0x000fc600010e060f */
[----:B------:R-:W-:-:S04]  /*21b0*/  IADD3 R11, P2, PT, R17, R11, RZ ;  /* 0x0000000b110b7210 */ /* 0x000fc80007f5e0ff */
[C---:B------:R-:W-:Y:S01]  /*21c0*/  ISETP.GT.U32.AND P3, PT, R11.reuse, RZ, PT ;  /* 0x000000ff0b00720c */ /* 0x040fe20003f64070 */
[----:B------:R-:W-:Y:S01]  /*21d0*/  IMAD.X R15, RZ, RZ, R15, P2 ;  /* 0x000000ffff0f7224 */ /* 0x000fe200010e060f */
[----:B------:R-:W-:-:S04]  /*21e0*/  IADD3.X R10, P2, PT, R11, R11, RZ, P1, !PT ;  /* 0x0000000b0b0a7210 */ /* 0x000fc80000f5e4ff */
[C---:B------:R-:W-:Y:S01]  /*21f0*/  ISETP.GT.AND.EX P1, PT, R15.reuse, RZ, PT, P3 ;  /* 0x000000ff0f00720c */ /* 0x040fe20003f24330 */
[----:B------:R-:W-:-:S03]  /*2200*/  IMAD.X R14, R15, 0x1, R15, P2 ;  /* 0x000000010f0e7824 */ /* 0x000fc600010e060f */
[----:B------:R-:W-:Y:S02]  /*2210*/  SEL R10, R10, R11, P1 ;  /* 0x0000000b0a0a7207 */ /* 0x000fe40000800000 */
[----:B------:R-:W-:Y:S02]  /*2220*/  SEL R11, R14, R15, P1 ;  /* 0x0000000f0e0b7207 */ /* 0x000fe40000800000 */
[----:B------:R-:W-:Y:S02]  /*2230*/  IADD3 R18, P2, PT, R10, 0x1, RZ ;  /* 0x000000010a127810 */ /* 0x000fe40007f5e0ff */
[----:B------:R-:W-:Y:S02]  /*2240*/  SEL R15, RZ, 0xffffffff, !P1 ;  /* 0xffffffffff0f7807 */ /* 0x000fe40004800000 */
[----:B------:R-:W-:Y:S01]  /*2250*/  LOP3.LUT P1, R9, R9, 0x80000000, RZ, 0xc0, !PT ;  /* 0x8000000009097812 */ /* 0x000fe2000782c0ff */
[----:B------:R-:W-:Y:S02]  /*2260*/  IMAD.X R11, RZ, RZ, R11, P2 ;  /* 0x000000ffff0b7224 */ /* 0x000fe400010e060b */
[----:B------:R-:W-:Y:S01]  /*2270*/  IMAD.IADD R10, R15, 0x1, -R12 ;  /* 0x000000010f0a7824 */ /* 0x000fe200078e0a0c */
[----:B------:R-:W-:-:S02]  /*2280*/  @!P0 LOP3.LUT R9, R9, 0x80000000, RZ, 0x3c, !PT ;  /* 0x8000000009098812 */ /* 0x000fc400078e3cff */
[----:B------:R-:W-:Y:S01]  /*2290*/  SHF.R.U64 R18, R18, 0xa, R11 ;  /* 0x0000000a12127819 */ /* 0x000fe2000000120b */
[----:B------:R-:W-:-:S03]  /*22a0*/  IMAD.SHL.U32 R10, R10, 0x100000, RZ ;  /* 0x001000000a0a7824 */ /* 0x000fc600078e00ff */
[----:B------:R-:W-:-:S03]  /*22b0*/  IADD3 R18, P2, PT, R18, 0x1, RZ ;  /* 0x0000000112127810 */ /* 0x000fc60007f5e0ff */
[----:B------:R-:W-:Y:S01]  /*22c0*/  @P1 IMAD.MOV R16, RZ, RZ, -R16 ;  /* 0x000000ffff101224 */ /* 0x000fe200078e0a10 */
[----:B------:R-:W-:-:S04]  /*22d0*/  LEA.HI.X R11, R11, RZ, RZ, 0x16, P2 ;  /* 0x000000ff0b0b7211 */ /* 0x000fc800010fb4ff */
[--C-:B------:R-:W-:Y:S02]  /*22e0*/  SHF.R.U64 R18, R18, 0x1, R11.reuse ;  /* 0x0000000112127819 */ /* 0x100fe4000000120b */
[----:B------:R-:W-:Y:S02]  /*22f0*/  SHF.R.U32.HI R11, RZ, 0x1, R11 ;  /* 0x00000001ff0b7819 */ /* 0x000fe4000001160b */
[----:B------:R-:W-:-:S04]  /*2300*/  IADD3 R18, P2, P3, RZ, RZ, R18 ;  /* 0x000000ffff127210 */ /* 0x000fc80007b5e012 */
[----:B------:R-:W-:-:S04]  /*2310*/  IADD3.X R10, PT, PT, R10, 0x3fe00000, R11, P2, P3 ;  /* 0x3fe000000a0a7810 */ /* 0x000fc800017e640b */
[----:B------:R-:W-:-:S07]  /*2320*/  LOP3.LUT R19, R10, R9, RZ, 0xfc, !PT ;  /* 0x000000090a137212 */ /* 0x000fce00078efcff */
.L_x_28:
[----:B------:R-:W-:Y:S02]  /*2330*/  IMAD.MOV.U32 R9, RZ, RZ, 0x0 ;  /* 0x00000000ff097424 */ /* 0x000fe400078e00ff */
[----:B------:R-:W-:Y:S02]  /*2340*/  IMAD.MOV.U32 R10, RZ, RZ, R16 ;  /* 0x000000ffff0a7224 */ /* 0x000fe400078e0010 */
[----:B------:R-:W-:Y:S05]  /*2350*/  RET.REL.NODEC R8 `(_Z7fourierPiS_i) ;  /* 0xffffffdc08287950 */ /* 0x000fea0003c3ffff */
.L_x_35:
[----:B------:R-:W-:-:S00]  /*2360*/  BRA `(.L_x_35) ;  /* 0xfffffffc00fc7947 */ /* 0x000fc0000383ffff */
[----:B------:R-:W-:-:S00]  /*2370*/  NOP ;  /* 0x0000000000007918 */ /* 0x000fc00000000000 */
        /* <DEDUP_REMOVED lines=8> */
.L_x_37:


//--------------------- .nv.global.init           --------------------------
	.section	.nv.global.init,"aw",@progbits
	.align	16
.nv.global.init:
	.type		__cudart_sin_cos_coeffs,@object
	.size		__cudart_sin_cos_coeffs,(__cudart_i2opi_d - __cudart_sin_cos_coeffs)
__cudart_sin_cos_coeffs:
        /*0000*/ 	.byte	0x46, 0xd2, 0xb0, 0x2c, 0xf1, 0xe5, 0x5a, 0xbe, 0x92, 0xe3, 0xac, 0x69, 0xe3, 0x1d, 0xc7, 0x3e
        /*0010*/ 	.byte	0xa1, 0x62, 0xdb, 0x19, 0xa0, 0x01, 0x2a, 0xbf, 0x18, 0x08, 0x11, 0x11, 0x11, 0x11, 0x81, 0x3f
        /*0020*/ 	.byte	0x54, 0x55, 0x55, 0x55, 0x55, 0x55, 0xc5, 0xbf, 0x00, 0x00, 0x00, 0x00, 0x00, 0x00, 0x00, 0x00
        /*0030*/ 	.byte	0x00, 0x00, 0x00, 0x00, 0x00, 0x00, 0x00, 0x00, 0x64, 0x81, 0xfd, 0x20, 0x83, 0xff, 0xa8, 0xbd
        /*0040*/ 	.byte	0x28, 0x85, 0xef, 0xc1, 0xa7, 0xee, 0x21, 0x3e, 0xd9, 0xe6, 0x06, 0x8e, 0x4f, 0x7e, 0x92, 0xbe
        /*0050*/ 	.byte	0xe9, 0xbc, 0xdd, 0x19, 0xa0, 0x01, 0xfa, 0x3e, 0x47, 0x5d, 0xc1, 0x16, 0x6c, 0xc1, 0x56, 0xbf
        /*0060*/ 	.byte	0x51, 0x55, 0x55, 0x55, 0x55, 0x55, 0xa5, 0x3f, 0x00, 0x00, 0x00, 0x00, 0x00, 0x00, 0xe0, 0xbf
        /*0070*/ 	.byte	0x00, 0x00, 0x00, 0x00, 0x00, 0x00, 0xf0, 0x3f, 0x00, 0x00, 0x00, 0x00, 0x00, 0x00, 0x00, 0x00
	.type		__cudart_i2opi_d,@object
	.size		__cudart_i2opi_d,(.L_0 - __cudart_i2opi_d)
__cudart_i2opi_d:
        /* <DEDUP_REMOVED lines=9> */
.L_0:


//--------------------- .nv.shared.reserved.0     --------------------------
	.section	.nv.shared.reserved.0,"aw",@nobits
	.weak		__nv_reservedSMEM_offset_0_alias
	.size		__nv_reservedSMEM_offset_0_alias, 0, 64
	.other		__nv_reservedSMEM_offset_0_alias,@"STO_CUDA_RESERVED_SHARED STV_DEFAULT"
__nv_reservedSMEM_offset_0_alias:
	.zero		0
	.zero		64


//--------------------- .nv.constant0._Z7fourierPiS_i --------------------------
	.section	.nv.constant0._Z7fourierPiS_i,"a",@progbits
	.sectionflags	@""
	.align	4
.nv.constant0._Z7fourierPiS_i:
	.zero		916


//--------------------- SYMBOLS --------------------------

	.type		.nv.reservedSmem.offset0,@object
	.size		.nv.reservedSmem.offset0,0x4
